	.headerflags	@"EF_CUDA_TEXMODE_UNIFIED EF_CUDA_64BIT_ADDRESS EF_CUDA_ACCELERATORS EF_CUDA_SM90 EF_CUDA_VIRTUAL_SM(EF_CUDA_SM90)"
	.elftype	@"ET_EXEC"


//--------------------- .nv.info                  --------------------------
	.section	.nv.info,"",@"SHT_CUDA_INFO"
	.align	4


	//----- nvinfo : EIATTR_REGCOUNT
	.align		4
        /*0000*/ 	.byte	0x04, 0x2f
        /*0002*/ 	.short	(.L_1 - .L_0)
	.align		4
.L_0:
        /*0004*/ 	.word	index@(triton_per_fused_abs_mean_sub_7)
        /*0008*/ 	.word	0x00000020


	//----- nvinfo : EIATTR_MIN_STACK_SIZE
	.align		4
.L_1:
        /*000c*/ 	.byte	0x04, 0x12
        /*000e*/ 	.short	(.L_3 - .L_2)
	.align		4
.L_2:
        /*0010*/ 	.word	index@(triton_per_fused_abs_mean_sub_7)
        /*0014*/ 	.word	0x00000000


	//----- nvinfo : EIATTR_FRAME_SIZE
	.align		4
.L_3:
        /*0018*/ 	.byte	0x04, 0x11
        /*001a*/ 	.short	(.L_5 - .L_4)
	.align		4
.L_4:
        /*001c*/ 	.word	index@(triton_per_fused_abs_mean_sub_7)
        /*0020*/ 	.word	0x00000000


	//----- nvinfo : EIATTR_MIN_STACK_SIZE
	.align		4
.L_5:
        /*0024*/ 	.byte	0x04, 0x12
        /*0026*/ 	.short	(.L_7 - .L_6)
	.align		4
.L_6:
        /*0028*/ 	.word	index@(triton_per_fused_abs_mean_sub_7)
        /*002c*/ 	.word	0x00000000
.L_7:


//--------------------- .nv.info.triton_per_fused_abs_mean_sub_7 --------------------------
	.section	.nv.info.triton_per_fused_abs_mean_sub_7,"",@"SHT_CUDA_INFO"
	.sectionflags	@""
	.align	4


	//----- nvinfo : EIATTR_CUDA_API_VERSION
	.align		4
        /*0000*/ 	.byte	0x04, 0x37
        /*0002*/ 	.short	(.L_9 - .L_8)
.L_8:
        /*0004*/ 	.word	0x0000007c


	//----- nvinfo : EIATTR_KPARAM_INFO
	.align		4
.L_9:
        /*0008*/ 	.byte	0x04, 0x17
        /*000a*/ 	.short	(.L_11 - .L_10)
.L_10:
        /*000c*/ 	.word	0x00000000
        /*0010*/ 	.short	0x0004
        /*0012*/ 	.short	0x001c
        /*0014*/ 	.byte	0x00, 0xf0, 0x11, 0x00


	//----- nvinfo : EIATTR_KPARAM_INFO
	.align		4
.L_11:
        /*0018*/ 	.byte	0x04, 0x17
        /*001a*/ 	.short	(.L_13 - .L_12)
.L_12:
        /*001c*/ 	.word	0x00000000
        /*0020*/ 	.short	0x0003
        /*0022*/ 	.short	0x0018
        /*0024*/ 	.byte	0x00, 0xf0, 0x11, 0x00


	//----- nvinfo : EIATTR_KPARAM_INFO
	.align		4
.L_13:
        /*0028*/ 	.byte	0x04, 0x17
        /*002a*/ 	.short	(.L_15 - .L_14)
.L_14:
        /*002c*/ 	.word	0x00000000
        /*0030*/ 	.short	0x0002
        /*0032*/ 	.short	0x0010
        /*0034*/ 	.byte	0x00, 0xf4, 0x21, 0x00


	//----- nvinfo : EIATTR_KPARAM_INFO
	.align		4
.L_15:
        /*0038*/ 	.byte	0x04, 0x17
        /*003a*/ 	.short	(.L_17 - .L_16)
.L_16:
        /*003c*/ 	.word	0x00000000
        /*0040*/ 	.short	0x0001
        /*0042*/ 	.short	0x0008
        /*0044*/ 	.byte	0x00, 0xf4, 0x21, 0x00


	//----- nvinfo : EIATTR_KPARAM_INFO
	.align		4
.L_17:
        /*0048*/ 	.byte	0x04, 0x17
        /*004a*/ 	.short	(.L_19 - .L_18)
.L_18:
        /*004c*/ 	.word	0x00000000
        /*0050*/ 	.short	0x0000
        /*0052*/ 	.short	0x0000
        /*0054*/ 	.byte	0x00, 0xf4, 0x21, 0x00


	//----- nvinfo : EIATTR_SPARSE_MMA_MASK
	.align		4
.L_19:
        /*0058*/ 	.byte	0x03, 0x50
        /*005a*/ 	.short	0x0000


	//----- nvinfo : EIATTR_MAXREG_COUNT
	.align		4
        /*005c*/ 	.byte	0x03, 0x1b
        /*005e*/ 	.short	0x00ff


	//----- nvinfo : EIATTR_COOP_GROUP_MASK_REGIDS
	.align		4
        /*0060*/ 	.byte	0x04, 0x29
        /*0062*/ 	.short	(.L_21 - .L_20)


	//   ....[0]....
.L_20:
        /*0064*/ 	.word	0xffffffff


	//   ....[1]....
        /*0068*/ 	.word	0xffffffff


	//   ....[2]....
        /*006c*/ 	.word	0xffffffff


	//----- nvinfo : EIATTR_COOP_GROUP_INSTR_OFFSETS
	.align		4
.L_21:
        /*0070*/ 	.byte	0x04, 0x28
        /*0072*/ 	.short	(.L_23 - .L_22)


	//   ....[0]....
.L_22:
        /*0074*/ 	.word	0x00001c00


	//   ....[1]....
        /*0078*/ 	.word	0x00001c20


	//   ....[2]....
        /*007c*/ 	.word	0x00001c50


	//----- nvinfo : EIATTR_EXIT_INSTR_OFFSETS
	.align		4
.L_23:
        /*0080*/ 	.byte	0x04, 0x1c
        /*0082*/ 	.short	(.L_25 - .L_24)


	//   ....[0]....
.L_24:
        /*0084*/ 	.word	0x00001cb0


	//   ....[1]....
        /*0088*/ 	.word	0x00001d00


	//----- nvinfo : EIATTR_REQNTID
	.align		4
.L_25:
        /*008c*/ 	.byte	0x04, 0x10
        /*008e*/ 	.short	(.L_27 - .L_26)
.L_26:
        /*0090*/ 	.word	0x00000100
        /*0094*/ 	.word	0x00000001
        /*0098*/ 	.word	0x00000001


	//----- nvinfo : EIATTR_CBANK_PARAM_SIZE
	.align		4
.L_27:
        /*009c*/ 	.byte	0x03, 0x19
        /*009e*/ 	.short	0x0020


	//----- nvinfo : EIATTR_PARAM_CBANK
	.align		4
        /*00a0*/ 	.byte	0x04, 0x0a
        /*00a2*/ 	.short	(.L_29 - .L_28)
	.align		4
.L_28:
        /*00a4*/ 	.word	index@(.nv.constant0.triton_per_fused_abs_mean_sub_7)
        /*00a8*/ 	.short	0x0210
        /*00aa*/ 	.short	0x0020


	//----- nvinfo : EIATTR_SW_WAR
	.align		4
.L_29:
        /*00ac*/ 	.byte	0x04, 0x36
        /*00ae*/ 	.short	(.L_31 - .L_30)
.L_30:
        /*00b0*/ 	.word	0x00000008
.L_31:


//--------------------- .nv.callgraph             --------------------------
	.section	.nv.callgraph,"",@"SHT_CUDA_CALLGRAPH"
	.align	4
	.sectionentsize	8
	.align		4
        /*0000*/ 	.word	0x00000000
	.align		4
        /*0004*/ 	.word	0xffffffff
	.align		4
        /*0008*/ 	.word	0x00000000
	.align		4
        /*000c*/ 	.word	0xfffffffe
	.align		4
        /*0010*/ 	.word	0x00000000
	.align		4
        /*0014*/ 	.word	0xfffffffd
	.align		4
        /*0018*/ 	.word	0x00000000
	.align		4
        /*001c*/ 	.word	0xfffffffc


//--------------------- .text.triton_per_fused_abs_mean_sub_7 --------------------------
	.section	.text.triton_per_fused_abs_mean_sub_7,"ax",@progbits
	.sectionflags	@"SHF_BARRIERS=1"
	.align	128
        .global         triton_per_fused_abs_mean_sub_7
        .type           triton_per_fused_abs_mean_sub_7,@function
        .size           triton_per_fused_abs_mean_sub_7,(.L_x_1 - triton_per_fused_abs_mean_sub_7)
        .other          triton_per_fused_abs_mean_sub_7,@"STO_CUDA_ENTRY STV_DEFAULT"
triton_per_fused_abs_mean_sub_7:
.text.triton_per_fused_abs_mean_sub_7:
[----:B------:R-:W0:Y:S01]  /*0000*/  LDC R1, c[0x0][0x28] ;  /* 0x00000a00ff017b82 */ /* 0x000e220000000800 */
[----:B------:R-:W1:Y:S01]  /*0010*/  S2R R2, SR_TID.X ;  /* 0x0000000000027919 */ /* 0x000e620000002100 */
[----:B------:R-:W-:Y:S01]  /*0020*/  ULDC.64 UR6, c[0x0][0x208] ;  /* 0x0000820000067ab9 */ /* 0x000fe20000000a00 */
[----:B------:R-:W2:Y:S01]  /*0030*/  S2R R3, SR_CTAID.X ;  /* 0x0000000000037919 */ /* 0x000ea20000002500 */
[----:B-1----:R-:W-:Y:S02]  /*0040*/  LOP3.LUT R0, R2, 0x1f, RZ, 0xc0, !PT ;  /* 0x0000001f02007812 */ /* 0x002fe400078ec0ff */
[----:B------:R-:W-:-:S03]  /*0050*/  SHF.R.U32.HI R2, RZ, 0x5, R2 ;  /* 0x00000005ff027819 */ /* 0x000fc60000011602 */
[----:B--2---:R-:W-:-:S05]  /*0060*/  IMAD R0, R3, 0x20, R0 ;  /* 0x0000002003007824 */ /* 0x004fca00078e0200 */
[--C-:B------:R-:W-:Y:S02]  /*0070*/  SHF.R.S32.HI R3, RZ, 0x1f, R0.reuse ;  /* 0x0000001fff037819 */ /* 0x100fe40000011400 */
[----:B------:R-:W-:Y:S02]  /*0080*/  SHF.R.S32.HI R7, RZ, 0x1f, R0 ;  /* 0x0000001fff077819 */ /* 0x000fe40000011400 */
[-C--:B------:R-:W-:Y:S02]  /*0090*/  LEA.HI R26, R3, R0.reuse, RZ, 0x7 ;  /* 0x00000000031a7211 */ /* 0x080fe400078f38ff */
[----:B------:R-:W-:Y:S02]  /*00a0*/  SGXT.U32 R3, R2, 0x3 ;  /* 0x000000030203781a */ /* 0x000fe40000000000 */
[----:B------:R-:W-:Y:S02]  /*00b0*/  LOP3.LUT R2, R26, 0xffffff80, RZ, 0xc0, !PT ;  /* 0xffffff801a027812 */ /* 0x000fe400078ec0ff */
[----:B------:R-:W-:-:S02]  /*00c0*/  LEA.HI R6, R7, R0, RZ, 0x7 ;  /* 0x0000000007067211 */ /* 0x000fc400078f38ff */
[----:B------:R-:W-:Y:S01]  /*00d0*/  LOP3.LUT R4, R26, 0xffffff80, RZ, 0xc0, !PT ;  /* 0xffffff801a047812 */ /* 0x000fe200078ec0ff */
[C---:B------:R-:W-:Y:S01]  /*00e0*/  IMAD.IADD R8, R0.reuse, 0x1, -R2 ;  /* 0x0000000100087824 */ /* 0x040fe200078e0a02 */
[----:B------:R-:W-:Y:S02]  /*00f0*/  LOP3.LUT R19, R2, 0x8, R3, 0xfe, !PT ;  /* 0x0000000802137812 */ /* 0x000fe400078efe03 */
[----:B------:R-:W-:Y:S01]  /*0100*/  LOP3.LUT R7, R3, 0xffffff80, R6, 0xf8, !PT ;  /* 0xffffff8003077812 */ /* 0x000fe200078ef806 */
[----:B------:R-:W-:Y:S01]  /*0110*/  IMAD.IADD R6, R0, 0x1, -R4 ;  /* 0x0000000100067824 */ /* 0x000fe200078e0a04 */
[----:B------:R-:W-:Y:S01]  /*0120*/  LOP3.LUT R9, R4, 0x8, R3, 0xfe, !PT ;  /* 0x0000000804097812 */ /* 0x000fe200078efe03 */
[----:B------:R-:W-:Y:S01]  /*0130*/  IMAD R13, R8, 0x2000, R19 ;  /* 0x00002000080d7824 */ /* 0x000fe200078e0213 */
[----:B------:R-:W-:Y:S01]  /*0140*/  LOP3.LUT R17, R2, 0x10, R3, 0xfe, !PT ;  /* 0x0000001002117812 */ /* 0x000fe200078efe03 */
[C---:B------:R-:W-:Y:S01]  /*0150*/  IMAD R12, R6.reuse, 0x2000, R7 ;  /* 0x00002000060c7824 */ /* 0x040fe200078e0207 */
[----:B------:R-:W-:Y:S01]  /*0160*/  LOP3.LUT R15, R2, 0x18, R3, 0xfe, !PT ;  /* 0x00000018020f7812 */ /* 0x000fe200078efe03 */
[----:B------:R-:W-:Y:S01]  /*0170*/  IMAD R10, R6, 0x2000, R9 ;  /* 0x00002000060a7824 */ /* 0x000fe200078e0209 */
[----:B------:R-:W-:-:S02]  /*0180*/  SHF.R.S32.HI R9, RZ, 0x1f, R13 ;  /* 0x0000001fff097819 */ /* 0x000fc4000001140d */
[----:B------:R-:W-:Y:S01]  /*0190*/  LOP3.LUT R11, R4, 0x10, R3, 0xfe, !PT ;  /* 0x00000010040b7812 */ /* 0x000fe200078efe03 */
[C---:B------:R-:W-:Y:S01]  /*01a0*/  IMAD R4, R8.reuse, 0x2000, R17 ;  /* 0x0000200008047824 */ /* 0x040fe200078e0211 */
[----:B------:R-:W-:Y:S01]  /*01b0*/  LEA.HI R9, R9, R10, RZ, 0x12 ;  /* 0x0000000a09097211 */ /* 0x000fe200078f90ff */
[----:B------:R-:W-:Y:S01]  /*01c0*/  IMAD R10, R8, 0x2000, R15 ;  /* 0x00002000080a7824 */ /* 0x000fe200078e020f */
[----:B------:R-:W-:Y:S01]  /*01d0*/  LOP3.LUT R7, R3, 0xffffff80, R26, 0xf8, !PT ;  /* 0xffffff8003077812 */ /* 0x000fe200078ef81a */
[----:B------:R-:W-:Y:S01]  /*01e0*/  IMAD R23, R6, 0x2000, R11 ;  /* 0x0000200006177824 */ /* 0x000fe200078e020b */
[----:B------:R-:W-:Y:S02]  /*01f0*/  SHF.R.S32.HI R26, RZ, 0x1f, R26 ;  /* 0x0000001fff1a7819 */ /* 0x000fe4000001141a */
[----:B------:R-:W-:Y:S01]  /*0200*/  SHF.R.S32.HI R6, RZ, 0x1f, R13 ;  /* 0x0000001fff067819 */ /* 0x000fe2000001140d */
[----:B------:R-:W-:Y:S01]  /*0210*/  IMAD R20, R8, 0x2000, R7 ;  /* 0x0000200008147824 */ /* 0x000fe200078e0207 */
[----:B------:R-:W-:-:S02]  /*0220*/  SHF.R.S32.HI R11, RZ, 0x1f, R4 ;  /* 0x0000001fff0b7819 */ /* 0x000fc40000011404 */
[----:B------:R-:W-:Y:S02]  /*0230*/  LEA.HI R18, R26, R7, RZ, 0x6 ;  /* 0x000000071a127211 */ /* 0x000fe400078f30ff */
[----:B------:R-:W-:Y:S02]  /*0240*/  SHF.R.S32.HI R21, RZ, 0x1f, R10 ;  /* 0x0000001fff157819 */ /* 0x000fe4000001140a */
[----:B------:R-:W-:Y:S02]  /*0250*/  LEA.HI R13, R6, R13, RZ, 0xc ;  /* 0x0000000d060d7211 */ /* 0x000fe400078f60ff */
[----:B------:R-:W-:Y:S02]  /*0260*/  LEA.HI R11, R11, R4, RZ, 0xc ;  /* 0x000000040b0b7211 */ /* 0x000fe400078f60ff */
[----:B------:R-:W-:Y:S02]  /*0270*/  SHF.R.S32.HI R6, RZ, 0x1f, R4 ;  /* 0x0000001fff067819 */ /* 0x000fe40000011404 */
[----:B------:R-:W-:-:S02]  /*0280*/  SHF.R.S32.HI R18, RZ, 0x6, R18 ;  /* 0x00000006ff127819 */ /* 0x000fc40000011412 */
[CC--:B------:R-:W-:Y:S02]  /*0290*/  LEA.HI R4, R21.reuse, R10.reuse, RZ, 0x12 ;  /* 0x0000000a15047211 */ /* 0x0c0fe400078f90ff */
[----:B------:R-:W-:Y:S02]  /*02a0*/  LEA.HI R10, R21, R10, RZ, 0xc ;  /* 0x0000000a150a7211 */ /* 0x000fe400078f60ff */
[C---:B------:R-:W-:Y:S02]  /*02b0*/  LEA.HI R16, R26.reuse, R19, RZ, 0x6 ;  /* 0x000000131a107211 */ /* 0x040fe400078f30ff */
[----:B------:R-:W-:Y:S02]  /*02c0*/  SHF.R.S32.HI R21, RZ, 0x1f, R20 ;  /* 0x0000001fff157819 */ /* 0x000fe40000011414 */
[----:B------:R-:W-:Y:S02]  /*02d0*/  LEA.HI R17, R26, R17, RZ, 0x6 ;  /* 0x000000111a117211 */ /* 0x000fe400078f30ff */
[----:B------:R-:W-:-:S02]  /*02e0*/  LEA.HI R19, R18, R18, RZ, 0x6 ;  /* 0x0000001212137211 */ /* 0x000fc400078f30ff */
[----:B------:R-:W-:Y:S02]  /*02f0*/  SHF.R.S32.HI R16, RZ, 0x6, R16 ;  /* 0x00000006ff107819 */ /* 0x000fe40000011410 */
[C---:B------:R-:W-:Y:S02]  /*0300*/  LEA.HI R14, R21.reuse, R20, RZ, 0xc ;  /* 0x00000014150e7211 */ /* 0x040fe400078f60ff */
[----:B------:R-:W-:Y:S02]  /*0310*/  SHF.R.S32.HI R17, RZ, 0x6, R17 ;  /* 0x00000006ff117819 */ /* 0x000fe40000011411 */
[----:B------:R-:W-:Y:S02]  /*0320*/  LEA.HI R12, R21, R12, RZ, 0x12 ;  /* 0x0000000c150c7211 */ /* 0x000fe400078f90ff */
[----:B------:R-:W-:Y:S02]  /*0330*/  LOP3.LUT R21, R19, 0xfffc0, RZ, 0xc0, !PT ;  /* 0x000fffc013157812 */ /* 0x000fe400078ec0ff */
[----:B------:R-:W-:-:S02]  /*0340*/  LEA.HI R20, R16, R16, RZ, 0x6 ;  /* 0x0000001010147211 */ /* 0x000fc400078f30ff */
[----:B------:R-:W-:Y:S02]  /*0350*/  LEA.HI R22, R17, R17, RZ, 0x6 ;  /* 0x0000001111167211 */ /* 0x000fe400078f30ff */
[----:B------:R-:W-:Y:S01]  /*0360*/  LEA.HI R19, R26, R15, RZ, 0x6 ;  /* 0x0000000f1a137211 */ /* 0x000fe200078f30ff */
[----:B------:R-:W-:Y:S01]  /*0370*/  IMAD.IADD R15, R18, 0x1, -R21 ;  /* 0x00000001120f7824 */ /* 0x000fe200078e0a15 */
[----:B------:R-:W-:Y:S02]  /*0380*/  LOP3.LUT R21, R20, 0xfffc0, RZ, 0xc0, !PT ;  /* 0x000fffc014157812 */ /* 0x000fe400078ec0ff */
[----:B------:R-:W-:Y:S01]  /*0390*/  LOP3.LUT R22, R22, 0xfffc0, RZ, 0xc0, !PT ;  /* 0x000fffc016167812 */ /* 0x000fe200078ec0ff */
[----:B------:R-:W-:Y:S01]  /*03a0*/  IMAD.SHL.U32 R15, R15, 0x1000, RZ ;  /* 0x000010000f0f7824 */ /* 0x000fe200078e00ff */
[----:B------:R-:W-:Y:S01]  /*03b0*/  SHF.R.S32.HI R18, RZ, 0x6, R19 ;  /* 0x00000006ff127819 */ /* 0x000fe20000011413 */
[----:B------:R-:W-:Y:S01]  /*03c0*/  IMAD.IADD R21, R16, 0x1, -R21 ;  /* 0x0000000110157824 */ /* 0x000fe200078e0a15 */
[----:B------:R-:W-:Y:S01]  /*03d0*/  LOP3.LUT R19, R3, 0x8, RZ, 0xfc, !PT ;  /* 0x0000000803137812 */ /* 0x000fe200078efcff */
[----:B------:R-:W-:Y:S01]  /*03e0*/  IMAD.IADD R16, R17, 0x1, -R22 ;  /* 0x0000000111107824 */ /* 0x000fe200078e0a16 */
[----:B------:R-:W-:Y:S01]  /*03f0*/  LEA.HI R17, R18, R18, RZ, 0x6 ;  /* 0x0000001212117211 */ /* 0x000fe200078f30ff */
[----:B------:R-:W-:Y:S01]  /*0400*/  IMAD.SHL.U32 R20, R21, 0x1000, RZ ;  /* 0x0000100015147824 */ /* 0x000fe200078e00ff */
[----:B------:R-:W-:Y:S01]  /*0410*/  SHF.R.S32.HI R13, RZ, 0xc, R13 ;  /* 0x0000000cff0d7819 */ /* 0x000fe2000001140d */
[----:B------:R-:W-:Y:S01]  /*0420*/  IMAD.SHL.U32 R19, R19, 0x40, RZ ;  /* 0x0000004013137824 */ /* 0x000fe200078e00ff */
[----:B------:R-:W-:-:S02]  /*0430*/  SHF.R.S32.HI R14, RZ, 0xc, R14 ;  /* 0x0000000cff0e7819 */ /* 0x000fc4000001140e */
[----:B------:R-:W-:Y:S02]  /*0440*/  LOP3.LUT R17, R17, 0xfffc0, RZ, 0xc0, !PT ;  /* 0x000fffc011117812 */ /* 0x000fe400078ec0ff */
[----:B------:R-:W-:Y:S02]  /*0450*/  LEA.HI R22, R13, R13, RZ, 0x6 ;  /* 0x0000000d0d167211 */ /* 0x000fe400078f30ff */
[----:B------:R-:W-:Y:S01]  /*0460*/  LEA.HI R21, R14, R14, RZ, 0x6 ;  /* 0x0000000e0e157211 */ /* 0x000fe200078f30ff */
[----:B------:R-:W-:Y:S01]  /*0470*/  IMAD.IADD R17, R18, 0x1, -R17 ;  /* 0x0000000112117824 */ /* 0x000fe200078e0a11 */
[----:B------:R-:W-:Y:S01]  /*0480*/  LOP3.LUT R18, R20, R19, RZ, 0xfc, !PT ;  /* 0x0000001314127212 */ /* 0x000fe200078efcff */
[----:B------:R-:W-:Y:S01]  /*0490*/  IMAD.SHL.U32 R20, R3, 0x40, RZ ;  /* 0x0000004003147824 */ /* 0x000fe200078e00ff */
[----:B------:R-:W-:Y:S01]  /*04a0*/  LOP3.LUT R22, R22, 0xffffffc0, RZ, 0xc0, !PT ;  /* 0xffffffc016167812 */ /* 0x000fe200078ec0ff */
[----:B------:R-:W-:Y:S01]  /*04b0*/  IMAD.SHL.U32 R17, R17, 0x1000, RZ ;  /* 0x0000100011117824 */ /* 0x000fe200078e00ff */
[----:B------:R-:W-:-:S02]  /*04c0*/  LOP3.LUT R21, R21, 0xffffffc0, RZ, 0xc0, !PT ;  /* 0xffffffc015157812 */ /* 0x000fc400078ec0ff */
[----:B------:R-:W-:Y:S01]  /*04d0*/  LEA.HI R6, R6, R23, RZ, 0x12 ;  /* 0x0000001706067211 */ /* 0x000fe200078f90ff */
[----:B------:R-:W-:Y:S01]  /*04e0*/  IMAD.IADD R19, R13, 0x1, -R22 ;  /* 0x000000010d137824 */ /* 0x000fe200078e0a16 */
[----:B------:R-:W-:Y:S01]  /*04f0*/  LOP3.LUT R23, R12, 0xfffc0000, RZ, 0xc0, !PT ;  /* 0xfffc00000c177812 */ /* 0x000fe200078ec0ff */
[----:B------:R-:W-:Y:S01]  /*0500*/  IMAD.IADD R13, R14, 0x1, -R21 ;  /* 0x000000010e0d7824 */ /* 0x000fe200078e0a15 */
[----:B------:R-:W-:Y:S02]  /*0510*/  LOP3.LUT R12, R15, R20, RZ, 0xfc, !PT ;  /* 0x000000140f0c7212 */ /* 0x000fe400078efcff */
[----:B------:R-:W-:Y:S01]  /*0520*/  LOP3.LUT R22, R3, 0x10, RZ, 0xfc, !PT ;  /* 0x0000001003167812 */ /* 0x000fe200078efcff */
[----:B------:R-:W1:Y:S01]  /*0530*/  LDC.64 R14, c[0x0][0x210] ;  /* 0x00008400ff0e7b82 */ /* 0x000e620000000a00 */
[----:B------:R-:W-:Y:S02]  /*0540*/  SHF.R.S32.HI R21, RZ, 0xc, R11 ;  /* 0x0000000cff157819 */ /* 0x000fe4000001140b */
[----:B------:R-:W-:Y:S01]  /*0550*/  IADD3 R11, R13, R12, R23 ;  /* 0x0000000c0d0b7210 */ /* 0x000fe20007ffe017 */
[----:B------:R-:W-:Y:S01]  /*0560*/  IMAD.SHL.U32 R22, R22, 0x40, RZ ;  /* 0x0000004016167824 */ /* 0x000fe200078e00ff */
[----:B------:R-:W-:Y:S01]  /*0570*/  SHF.R.S32.HI R10, RZ, 0xc, R10 ;  /* 0x0000000cff0a7819 */ /* 0x000fe2000001140a */
[----:B------:R-:W-:Y:S01]  /*0580*/  IMAD.SHL.U32 R23, R16, 0x1000, RZ ;  /* 0x0000100010177824 */ /* 0x000fe200078e00ff */
[----:B------:R-:W-:Y:S01]  /*0590*/  LEA.HI R24, R21, R21, RZ, 0x6 ;  /* 0x0000001515187211 */ /* 0x000fe200078f30ff */
[----:B------:R-:W2:Y:S01]  /*05a0*/  LDC.64 R12, c[0x0][0x218] ;  /* 0x00008600ff0c7b82 */ /* 0x000ea20000000a00 */
[----:B------:R-:W-:-:S02]  /*05b0*/  LOP3.LUT R9, R9, 0xfffc0000, RZ, 0xc0, !PT ;  /* 0xfffc000009097812 */ /* 0x000fc400078ec0ff */
[----:B------:R-:W-:Y:S02]  /*05c0*/  LOP3.LUT R16, R23, R22, RZ, 0xfc, !PT ;  /* 0x0000001617107212 */ /* 0x000fe400078efcff */
[----:B------:R-:W-:Y:S02]  /*05d0*/  LOP3.LUT R22, R3, 0x18, RZ, 0xfc, !PT ;  /* 0x0000001803167812 */ /* 0x000fe400078efcff */
[----:B------:R-:W-:Y:S02]  /*05e0*/  LEA.HI R23, R10, R10, RZ, 0x6 ;  /* 0x0000000a0a177211 */ /* 0x000fe400078f30ff */
[----:B------:R-:W-:Y:S01]  /*05f0*/  LOP3.LUT R24, R24, 0xffffffc0, RZ, 0xc0, !PT ;  /* 0xffffffc018187812 */ /* 0x000fe200078ec0ff */
[----:B------:R-:W-:Y:S01]  /*0600*/  IMAD.SHL.U32 R22, R22, 0x40, RZ ;  /* 0x0000004016167824 */ /* 0x000fe200078e00ff */
[----:B------:R-:W-:Y:S02]  /*0610*/  LOP3.LUT R23, R23, 0xffffffc0, RZ, 0xc0, !PT ;  /* 0xffffffc017177812 */ /* 0x000fe400078ec0ff */
[----:B------:R-:W-:Y:S01]  /*0620*/  LOP3.LUT R4, R4, 0xfffc0000, RZ, 0xc0, !PT ;  /* 0xfffc000004047812 */ /* 0x000fe200078ec0ff */
[----:B------:R-:W-:Y:S01]  /*0630*/  IMAD.IADD R21, R21, 0x1, -R24 ;  /* 0x0000000115157824 */ /* 0x000fe200078e0a18 */
[----:B------:R-:W-:Y:S01]  /*0640*/  LOP3.LUT R24, R6, 0xfffc0000, RZ, 0xc0, !PT ;  /* 0xfffc000006187812 */ /* 0x000fe200078ec0ff */
[----:B------:R-:W-:Y:S01]  /*0650*/  IMAD.IADD R23, R10, 0x1, -R23 ;  /* 0x000000010a177824 */ /* 0x000fe200078e0a17 */
[----:B------:R-:W-:-:S02]  /*0660*/  LOP3.LUT R6, R17, R22, RZ, 0xfc, !PT ;  /* 0x0000001611067212 */ /* 0x000fc400078efcff */
[----:B------:R-:W-:Y:S02]  /*0670*/  LOP3.LUT R29, R2, 0x28, R3, 0xfe, !PT ;  /* 0x00000028021d7812 */ /* 0x000fe400078efe03 */
[----:B------:R-:W-:Y:S02]  /*0680*/  LOP3.LUT R27, R2, 0x20, R3, 0xfe, !PT ;  /* 0x00000020021b7812 */ /* 0x000fe400078efe03 */
[----:B------:R-:W-:Y:S01]  /*0690*/  IADD3 R9, R19, R18, R9 ;  /* 0x0000001213097210 */ /* 0x000fe20007ffe009 */
[----:B-1----:R-:W-:Y:S01]  /*06a0*/  IMAD.WIDE R18, R11, 0x4, R14 ;  /* 0x000000040b127825 */ /* 0x002fe200078e020e */
[----:B------:R-:W-:Y:S02]  /*06b0*/  IADD3 R17, R21, R16, R24 ;  /* 0x0000001015117210 */ /* 0x000fe40007ffe018 */
[----:B------:R-:W-:Y:S01]  /*06c0*/  IADD3 R21, R23, R6, R4 ;  /* 0x0000000617157210 */ /* 0x000fe20007ffe004 */
[----:B------:R-:W-:Y:S01]  /*06d0*/  IMAD R23, R8, 0x2000, R29 ;  /* 0x0000200008177824 */ /* 0x000fe200078e021d */
[----:B------:R-:W-:Y:S01]  /*06e0*/  LEA.HI R29, R26, R29, RZ, 0x6 ;  /* 0x0000001d1a1d7211 */ /* 0x000fe200078f30ff */
[----:B------:R-:W-:Y:S01]  /*06f0*/  IMAD R6, R8, 0x2000, R27 ;  /* 0x0000200008067824 */ /* 0x000fe200078e021b */
[----:B------:R1:W3:Y:S01]  /*0700*/  LDG.E.EL R25, desc[UR6][R18.64] ;  /* 0x0000000612197981 */ /* 0x0002e2000c2e1900 */
[----:B--2---:R-:W-:Y:S01]  /*0710*/  IMAD.WIDE R10, R11, 0x4, R12 ;  /* 0x000000040b0a7825 */ /* 0x004fe200078e020c */
[----:B------:R-:W-:-:S02]  /*0720*/  LEA.HI R22, R26, R27, RZ, 0x6 ;  /* 0x0000001b1a167211 */ /* 0x000fc400078f30ff */
[----:B------:R-:W-:Y:S02]  /*0730*/  SHF.R.S32.HI R27, RZ, 0x1f, R6 ;  /* 0x0000001fff1b7819 */ /* 0x000fe40000011406 */
[----:B------:R2:W3:Y:S01]  /*0740*/  LDG.E.EL R4, desc[UR6][R10.64] ;  /* 0x000000060a047981 */ /* 0x0004e2000c2e1900 */
[----:B-1----:R-:W-:Y:S02]  /*0750*/  SHF.R.S32.HI R18, RZ, 0x6, R29 ;  /* 0x00000006ff127819 */ /* 0x002fe4000001141d */
[----:B------:R-:W-:Y:S02]  /*0760*/  SHF.R.S32.HI R22, RZ, 0x6, R22 ;  /* 0x00000006ff167819 */ /* 0x000fe40000011416 */
[----:B------:R-:W-:Y:S02]  /*0770*/  LEA.HI R19, R27, R6, RZ, 0xc ;  /* 0x000000061b137211 */ /* 0x000fe400078f60ff */
[----:B--2---:R-:W-:Y:S02]  /*0780*/  LEA.HI R10, R18, R18, RZ, 0x6 ;  /* 0x00000012120a7211 */ /* 0x004fe400078f30ff */
[----:B------:R-:W-:-:S02]  /*0790*/  SHF.R.S32.HI R28, RZ, 0x1f, R23 ;  /* 0x0000001fff1c7819 */ /* 0x000fc40000011417 */
[----:B------:R-:W-:Y:S02]  /*07a0*/  LEA.HI R16, R27, R6, RZ, 0x12 ;  /* 0x000000061b107211 */ /* 0x000fe400078f90ff */
[----:B------:R-:W-:Y:S02]  /*07b0*/  LEA.HI R24, R22, R22, RZ, 0x6 ;  /* 0x0000001616187211 */ /* 0x000fe400078f30ff */
[----:B------:R-:W-:Y:S02]  /*07c0*/  LOP3.LUT R27, R10, 0xfffc0, RZ, 0xc0, !PT ;  /* 0x000fffc00a1b7812 */ /* 0x000fe400078ec0ff */
[----:B------:R-:W-:Y:S02]  /*07d0*/  SHF.R.S32.HI R19, RZ, 0xc, R19 ;  /* 0x0000000cff137819 */ /* 0x000fe40000011413 */
[CC--:B------:R-:W-:Y:S02]  /*07e0*/  LEA.HI R6, R28.reuse, R23.reuse, RZ, 0x12 ;  /* 0x000000171c067211 */ /* 0x0c0fe400078f90ff */
[----:B------:R-:W-:Y:S01]  /*07f0*/  LEA.HI R11, R28, R23, RZ, 0xc ;  /* 0x000000171c0b7211 */ /* 0x000fe200078f60ff */
[----:B------:R-:W-:Y:S01]  /*0800*/  IMAD.IADD R10, R18, 0x1, -R27 ;  /* 0x00000001120a7824 */ /* 0x000fe200078e0a1b */
[----:B------:R-:W-:-:S02]  /*0810*/  LOP3.LUT R23, R24, 0xfffc0, RZ, 0xc0, !PT ;  /* 0x000fffc018177812 */ /* 0x000fc400078ec0ff */
[----:B------:R-:W-:-:S03]  /*0820*/  LEA.HI R18, R19, R19, RZ, 0x6 ;  /* 0x0000001313127211 */ /* 0x000fc600078f30ff */
[----:B------:R-:W-:Y:S01]  /*0830*/  IMAD.IADD R22, R22, 0x1, -R23 ;  /* 0x0000000116167824 */ /* 0x000fe200078e0a17 */
[----:B------:R-:W-:Y:S02]  /*0840*/  LOP3.LUT R23, R3, 0x20, RZ, 0xfc, !PT ;  /* 0x0000002003177812 */ /* 0x000fe400078efcff */
[----:B------:R-:W-:Y:S02]  /*0850*/  LOP3.LUT R18, R18, 0xffffffc0, RZ, 0xc0, !PT ;  /* 0xffffffc012127812 */ /* 0x000fe400078ec0ff */
[----:B------:R-:W-:Y:S01]  /*0860*/  SHF.R.S32.HI R11, RZ, 0xc, R11 ;  /* 0x0000000cff0b7819 */ /* 0x000fe2000001140b */
[----:B------:R-:W-:Y:S02]  /*0870*/  IMAD.SHL.U32 R23, R23, 0x40, RZ ;  /* 0x0000004017177824 */ /* 0x000fe400078e00ff */
[----:B------:R-:W-:Y:S02]  /*0880*/  IMAD.SHL.U32 R22, R22, 0x1000, RZ ;  /* 0x0000100016167824 */ /* 0x000fe400078e00ff */
[----:B------:R-:W-:Y:S01]  /*0890*/  IMAD.IADD R19, R19, 0x1, -R18 ;  /* 0x0000000113137824 */ /* 0x000fe200078e0a12 */
[----:B------:R-:W-:-:S02]  /*08a0*/  LOP3.LUT R18, R3, 0x28, RZ, 0xfc, !PT ;  /* 0x0000002803127812 */ /* 0x000fc400078efcff */
[C---:B------:R-:W-:Y:S02]  /*08b0*/  LEA.HI R24, R11.reuse, R11, RZ, 0x6 ;  /* 0x0000000b0b187211 */ /* 0x040fe400078f30ff */
[----:B------:R-:W-:Y:S01]  /*08c0*/  LOP3.LUT R22, R22, R23, RZ, 0xfc, !PT ;  /* 0x0000001716167212 */ /* 0x000fe200078efcff */
[----:B------:R-:W-:Y:S01]  /*08d0*/  IMAD.SHL.U32 R18, R18, 0x40, RZ ;  /* 0x0000004012127824 */ /* 0x000fe200078e00ff */
[----:B------:R-:W-:Y:S01]  /*08e0*/  LOP3.LUT R24, R24, 0xffffffc0, RZ, 0xc0, !PT ;  /* 0xffffffc018187812 */ /* 0x000fe200078ec0ff */
[----:B------:R-:W-:Y:S01]  /*08f0*/  IMAD.SHL.U32 R23, R10, 0x1000, RZ ;  /* 0x000010000a177824 */ /* 0x000fe200078e00ff */
[----:B------:R-:W-:Y:S02]  /*0900*/  LOP3.LUT R16, R16, 0xfffc0000, RZ, 0xc0, !PT ;  /* 0xfffc000010107812 */ /* 0x000fe400078ec0ff */
[----:B------:R-:W-:Y:S01]  /*0910*/  LOP3.LUT R6, R6, 0xfffc0000, RZ, 0xc0, !PT ;  /* 0xfffc000006067812 */ /* 0x000fe200078ec0ff */
[----:B------:R-:W-:Y:S01]  /*0920*/  IMAD.IADD R24, R11, 0x1, -R24 ;  /* 0x000000010b187824 */ /* 0x000fe200078e0a18 */
[----:B------:R-:W-:Y:S01]  /*0930*/  LOP3.LUT R23, R23, R18, RZ, 0xfc, !PT ;  /* 0x0000001217177212 */ /* 0x000fe200078efcff */
[----:B------:R-:W-:Y:S01]  /*0940*/  IMAD.WIDE R10, R9, 0x4, R12 ;  /* 0x00000004090a7825 */ /* 0x000fe200078e020c */
[----:B------:R-:W-:-:S03]  /*0950*/  IADD3 R22, R19, R22, R16 ;  /* 0x0000001613167210 */ /* 0x000fc60007ffe010 */
[----:B------:R-:W-:Y:S01]  /*0960*/  IMAD.WIDE R18, R9, 0x4, R14 ;  /* 0x0000000409127825 */ /* 0x000fe200078e020e */
[----:B------:R-:W-:Y:S01]  /*0970*/  IADD3 R23, R24, R23, R6 ;  /* 0x0000001718177210 */ /* 0x000fe20007ffe006 */
[----:B------:R1:W2:Y:S04]  /*0980*/  LDG.E.EL R9, desc[UR6][R10.64] ;  /* 0x000000060a097981 */ /* 0x0002a8000c2e1900 */
[----:B------:R4:W2:Y:S01]  /*0990*/  LDG.E.EL R24, desc[UR6][R18.64] ;  /* 0x0000000612187981 */ /* 0x0008a2000c2e1900 */
[----:B------:R-:W-:-:S04]  /*09a0*/  LOP3.LUT R27, R2, 0x30, R3, 0xfe, !PT ;  /* 0x00000030021b7812 */ /* 0x000fc800078efe03 */
[----:B------:R-:W-:Y:S01]  /*09b0*/  LEA.HI R6, R26, R27, RZ, 0x6 ;  /* 0x0000001b1a067211 */ /* 0x000fe200078f30ff */
[----:B------:R-:W-:-:S03]  /*09c0*/  IMAD R16, R8, 0x2000, R27 ;  /* 0x0000200008107824 */ /* 0x000fc600078e021b */
[----:B------:R-:W-:-:S04]  /*09d0*/  SHF.R.S32.HI R6, RZ, 0x6, R6 ;  /* 0x00000006ff067819 */ /* 0x000fc80000011406 */
[----:B------:R-:W-:Y:S02]  /*09e0*/  LEA.HI R27, R6, R6, RZ, 0x6 ;  /* 0x00000006061b7211 */ /* 0x000fe400078f30ff */
[----:B------:R-:W-:Y:S02]  /*09f0*/  SHF.R.S32.HI R28, RZ, 0x1f, R16 ;  /* 0x0000001fff1c7819 */ /* 0x000fe40000011410 */
[----:B------:R-:W-:Y:S02]  /*0a00*/  LOP3.LUT R29, R27, 0xfffc0, RZ, 0xc0, !PT ;  /* 0x000fffc01b1d7812 */ /* 0x000fe400078ec0ff */
[----:B-1----:R-:W-:-:S03]  /*0a10*/  LEA.HI R10, R28, R16, RZ, 0xc ;  /* 0x000000101c0a7211 */ /* 0x002fc600078f60ff */
[----:B------:R-:W-:Y:S01]  /*0a20*/  IMAD.IADD R29, R6, 0x1, -R29 ;  /* 0x00000001061d7824 */ /* 0x000fe200078e0a1d */
[----:B------:R-:W-:Y:S02]  /*0a30*/  LOP3.LUT R6, R3, 0x30, RZ, 0xfc, !PT ;  /* 0x0000003003067812 */ /* 0x000fe400078efcff */
[----:B------:R-:W-:Y:S01]  /*0a40*/  SHF.R.S32.HI R27, RZ, 0xc, R10 ;  /* 0x0000000cff1b7819 */ /* 0x000fe2000001140a */
[----:B------:R-:W-:Y:S01]  /*0a50*/  IMAD.SHL.U32 R29, R29, 0x1000, RZ ;  /* 0x000010001d1d7824 */ /* 0x000fe200078e00ff */
[----:B------:R-:W-:Y:S01]  /*0a60*/  LEA.HI R16, R28, R16, RZ, 0x12 ;  /* 0x000000101c107211 */ /* 0x000fe200078f90ff */
[----:B------:R-:W-:Y:S01]  /*0a70*/  IMAD.SHL.U32 R6, R6, 0x40, RZ ;  /* 0x0000004006067824 */ /* 0x000fe200078e00ff */
[----:B------:R-:W-:Y:S02]  /*0a80*/  LEA.HI R28, R27, R27, RZ, 0x6 ;  /* 0x0000001b1b1c7211 */ /* 0x000fe400078f30ff */
[----:B------:R-:W-:Y:S02]  /*0a90*/  LOP3.LUT R11, R2, 0x38, R3, 0xfe, !PT ;  /* 0x00000038020b7812 */ /* 0x000fe400078efe03 */
[----:B------:R-:W-:-:S02]  /*0aa0*/  LOP3.LUT R28, R28, 0xffffffc0, RZ, 0xc0, !PT ;  /* 0xffffffc01c1c7812 */ /* 0x000fc400078ec0ff */
[----:B------:R-:W-:Y:S01]  /*0ab0*/  LOP3.LUT R29, R29, R6, RZ, 0xfc, !PT ;  /* 0x000000061d1d7212 */ /* 0x000fe200078efcff */
[----:B------:R-:W-:Y:S01]  /*0ac0*/  IMAD R6, R8, 0x2000, R11 ;  /* 0x0000200008067824 */ /* 0x000fe200078e020b */
[----:B------:R-:W-:Y:S01]  /*0ad0*/  LEA.HI R2, R26, R11, RZ, 0x6 ;  /* 0x0000000b1a027211 */ /* 0x000fe200078f30ff */
[----:B------:R-:W-:Y:S01]  /*0ae0*/  IMAD.IADD R28, R27, 0x1, -R28 ;  /* 0x000000011b1c7824 */ /* 0x000fe200078e0a1c */
[----:B------:R-:W-:Y:S02]  /*0af0*/  LOP3.LUT R16, R16, 0xfffc0000, RZ, 0xc0, !PT ;  /* 0xfffc000010107812 */ /* 0x000fe400078ec0ff */
[----:B------:R-:W-:Y:S02]  /*0b00*/  SHF.R.S32.HI R2, RZ, 0x6, R2 ;  /* 0x00000006ff027819 */ /* 0x000fe40000011402 */
[----:B----4-:R-:W-:Y:S02]  /*0b10*/  SHF.R.S32.HI R19, RZ, 0x1f, R6 ;  /* 0x0000001fff137819 */ /* 0x010fe40000011406 */
[----:B------:R-:W-:-:S02]  /*0b20*/  LEA.HI R10, R2, R2, RZ, 0x6 ;  /* 0x00000002020a7211 */ /* 0x000fc400078f30ff */
[----:B------:R-:W-:Y:S02]  /*0b30*/  IADD3 R29, R28, R29, R16 ;  /* 0x0000001d1c1d7210 */ /* 0x000fe40007ffe010 */
[----:B------:R-:W-:Y:S02]  /*0b40*/  LEA.HI R16, R19, R6, RZ, 0xc ;  /* 0x0000000613107211 */ /* 0x000fe400078f60ff */
[----:B------:R-:W-:Y:S02]  /*0b50*/  LOP3.LUT R11, R10, 0xfffc0, RZ, 0xc0, !PT ;  /* 0x000fffc00a0b7812 */ /* 0x000fe400078ec0ff */
[----:B------:R-:W-:-:S03]  /*0b60*/  SHF.R.S32.HI R10, RZ, 0xc, R16 ;  /* 0x0000000cff0a7819 */ /* 0x000fc60000011410 */
[----:B------:R-:W-:Y:S01]  /*0b70*/  IMAD.IADD R11, R2, 0x1, -R11 ;  /* 0x00000001020b7824 */ /* 0x000fe200078e0a0b */
[----:B------:R-:W-:Y:S02]  /*0b80*/  LOP3.LUT R2, R3, 0x38, RZ, 0xfc, !PT ;  /* 0x0000003803027812 */ /* 0x000fe400078efcff */
[----:B------:R-:W-:Y:S02]  /*0b90*/  LEA.HI R16, R10, R10, RZ, 0x6 ;  /* 0x0000000a0a107211 */ /* 0x000fe400078f30ff */
[----:B------:R-:W-:Y:S01]  /*0ba0*/  LEA.HI R6, R19, R6, RZ, 0x12 ;  /* 0x0000000613067211 */ /* 0x000fe200078f90ff */
[----:B------:R-:W-:Y:S01]  /*0bb0*/  IMAD.SHL.U32 R2, R2, 0x40, RZ ;  /* 0x0000004002027824 */ /* 0x000fe200078e00ff */
[----:B------:R-:W-:Y:S01]  /*0bc0*/  LOP3.LUT R19, R16, 0xffffffc0, RZ, 0xc0, !PT ;  /* 0xffffffc010137812 */ /* 0x000fe200078ec0ff */
[----:B------:R-:W-:Y:S01]  /*0bd0*/  IMAD.SHL.U32 R11, R11, 0x1000, RZ ;  /* 0x000010000b0b7824 */ /* 0x000fe200078e00ff */
[----:B------:R-:W-:-:S03]  /*0be0*/  LOP3.LUT R6, R6, 0xfffc0000, RZ, 0xc0, !PT ;  /* 0xfffc000006067812 */ /* 0x000fc600078ec0ff */
[----:B------:R-:W-:Y:S01]  /*0bf0*/  IMAD.IADD R10, R10, 0x1, -R19 ;  /* 0x000000010a0a7824 */ /* 0x000fe200078e0a13 */
[----:B------:R-:W-:Y:S02]  /*0c00*/  LOP3.LUT R11, R11, R2, RZ, 0xfc, !PT ;  /* 0x000000020b0b7212 */ /* 0x000fe400078efcff */
[----:B------:R-:W-:Y:S02]  /*0c10*/  LOP3.LUT R19, R7, 0x40, RZ, 0xfc, !PT ;  /* 0x0000004007137812 */ /* 0x000fe400078efcff */
[----:B------:R-:W-:-:S03]  /*0c20*/  IADD3 R11, R10, R11, R6 ;  /* 0x0000000b0a0b7210 */ /* 0x000fc60007ffe006 */
[----:B------:R-:W-:Y:S01]  /*0c30*/  IMAD R10, R8, 0x2000, R19 ;  /* 0x00002000080a7824 */ /* 0x000fe200078e0213 */
[----:B------:R-:W-:-:S04]  /*0c40*/  LEA.HI R19, R26, R19, RZ, 0x6 ;  /* 0x000000131a137211 */ /* 0x000fc800078f30ff */
[----:B------:R-:W-:-:S04]  /*0c50*/  SHF.R.S32.HI R19, RZ, 0x6, R19 ;  /* 0x00000006ff137819 */ /* 0x000fc80000011413 */
[----:B------:R-:W-:-:S04]  /*0c60*/  LEA.HI R6, R19, R19, RZ, 0x6 ;  /* 0x0000001313067211 */ /* 0x000fc800078f30ff */
[----:B------:R-:W-:Y:S02]  /*0c70*/  LOP3.LUT R6, R6, 0xfffc0, RZ, 0xc0, !PT ;  /* 0x000fffc006067812 */ /* 0x000fe400078ec0ff */
[----:B------:R-:W-:-:S03]  /*0c80*/  SHF.R.S32.HI R27, RZ, 0x1f, R10 ;  /* 0x0000001fff1b7819 */ /* 0x000fc6000001140a */
[----:B------:R-:W-:Y:S02]  /*0c90*/  IMAD.IADD R28, R19, 0x1, -R6 ;  /* 0x00000001131c7824 */ /* 0x000fe400078e0a06 */
[----:B------:R-:W-:Y:S01]  /*0ca0*/  IMAD.WIDE R18, R17, 0x4, R14 ;  /* 0x0000000411127825 */ /* 0x000fe200078e020e */
[----:B------:R-:W-:-:S03]  /*0cb0*/  LEA.HI R2, R27, R10, RZ, 0x12 ;  /* 0x0000000a1b027211 */ /* 0x000fc600078f90ff */
[----:B------:R-:W-:Y:S01]  /*0cc0*/  IMAD.WIDE R16, R17, 0x4, R12 ;  /* 0x0000000411107825 */ /* 0x000fe200078e020c */
[----:B------:R-:W-:Y:S02]  /*0cd0*/  LEA.HI R10, R27, R10, RZ, 0xc ;  /* 0x0000000a1b0a7211 */ /* 0x000fe400078f60ff */
[----:B------:R-:W4:Y:S04]  /*0ce0*/  LDG.E.EL R27, desc[UR6][R18.64] ;  /* 0x00000006121b7981 */ /* 0x000f28000c2e1900 */
[----:B------:R1:W4:Y:S01]  /*0cf0*/  LDG.E.EL R6, desc[UR6][R16.64] ;  /* 0x0000000610067981 */ /* 0x000322000c2e1900 */
[----:B------:R-:W-:Y:S01]  /*0d00*/  IMAD.SHL.U32 R28, R28, 0x1000, RZ ;  /* 0x000010001c1c7824 */ /* 0x000fe200078e00ff */
[----:B------:R-:W-:-:S04]  /*0d10*/  SHF.R.S32.HI R10, RZ, 0xc, R10 ;  /* 0x0000000cff0a7819 */ /* 0x000fc8000001140a */
[----:B-1----:R-:W-:Y:S02]  /*0d20*/  LOP3.LUT R16, R28, R20, RZ, 0xfc, !PT ;  /* 0x000000141c107212 */ /* 0x002fe400078efcff */
[----:B------:R-:W-:-:S04]  /*0d30*/  LEA.HI R20, R10, R10, RZ, 0x6 ;  /* 0x0000000a0a147211 */ /* 0x000fc800078f30ff */
[----:B------:R-:W-:Y:S01]  /*0d40*/  LOP3.LUT R20, R20, 0xffffffc0, RZ, 0xc0, !PT ;  /* 0xffffffc014147812 */ /* 0x000fe200078ec0ff */
[----:B------:R-:W-:-:S04]  /*0d50*/  IMAD.WIDE R18, R21, 0x4, R14 ;  /* 0x0000000415127825 */ /* 0x000fc800078e020e */
[----:B------:R-:W-:Y:S02]  /*0d60*/  IMAD.IADD R17, R10, 0x1, -R20 ;  /* 0x000000010a117824 */ /* 0x000fe400078e0a14 */
[----:B------:R-:W-:Y:S01]  /*0d70*/  IMAD.WIDE R20, R21, 0x4, R12 ;  /* 0x0000000415147825 */ /* 0x000fe200078e020c */
[----:B------:R1:W5:Y:S04]  /*0d80*/  LDG.E.EL R10, desc[UR6][R18.64] ;  /* 0x00000006120a7981 */ /* 0x000368000c2e1900 */
[----:B------:R1:W5:Y:S01]  /*0d90*/  LDG.E.EL R28, desc[UR6][R20.64] ;  /* 0x00000006141c7981 */ /* 0x000362000c2e1900 */
[----:B------:R-:W-:-:S04]  /*0da0*/  LOP3.LUT R2, R2, 0xfffc0000, RZ, 0xc0, !PT ;  /* 0xfffc000002027812 */ /* 0x000fc800078ec0ff */
[----:B------:R-:W-:Y:S01]  /*0db0*/  IADD3 R2, R17, R16, R2 ;  /* 0x0000001011027210 */ /* 0x000fe20007ffe002 */
[----:B------:R-:W-:-:S04]  /*0dc0*/  IMAD.WIDE R16, R22, 0x4, R14 ;  /* 0x0000000416107825 */ /* 0x000fc800078e020e */
[----:B-1----:R-:W-:Y:S02]  /*0dd0*/  IMAD.WIDE R18, R22, 0x4, R12 ;  /* 0x0000000416127825 */ /* 0x002fe400078e020c */
[----:B------:R-:W5:Y:S02]  /*0de0*/  LDG.E.EL R16, desc[UR6][R16.64] ;  /* 0x0000000610107981 */ /* 0x000f64000c2e1900 */
[C---:B0-----:R-:W-:Y:S02]  /*0df0*/  IMAD.WIDE R20, R23.reuse, 0x4, R14 ;  /* 0x0000000417147825 */ /* 0x041fe400078e020e */
[----:B------:R-:W5:Y:S02]  /*0e00*/  LDG.E.EL R19, desc[UR6][R18.64] ;  /* 0x0000000612137981 */ /* 0x000f64000c2e1900 */
[----:B------:R-:W-:Y:S02]  /*0e10*/  IMAD.WIDE R22, R23, 0x4, R12 ;  /* 0x0000000417167825 */ /* 0x000fe400078e020c */
[----:B------:R0:W5:Y:S04]  /*0e20*/  LDG.E.EL R17, desc[UR6][R20.64] ;  /* 0x0000000614117981 */ /* 0x000168000c2e1900 */
[----:B------:R1:W5:Y:S01]  /*0e30*/  LDG.E.EL R18, desc[UR6][R22.64] ;  /* 0x0000000616127981 */ /* 0x000362000c2e1900 */
[----:B0-----:R-:W-:-:S04]  /*0e40*/  IMAD.WIDE R20, R29, 0x4, R14 ;  /* 0x000000041d147825 */ /* 0x001fc800078e020e */
[----:B-1----:R-:W-:Y:S02]  /*0e50*/  IMAD.WIDE R22, R29, 0x4, R12 ;  /* 0x000000041d167825 */ /* 0x002fe400078e020c */
[----:B------:R-:W5:Y:S04]  /*0e60*/  LDG.E.EL R20, desc[UR6][R20.64] ;  /* 0x0000000614147981 */ /* 0x000f68000c2e1900 */
[----:B------:R0:W5:Y:S02]  /*0e70*/  LDG.E.EL R29, desc[UR6][R22.64] ;  /* 0x00000006161d7981 */ /* 0x000164000c2e1900 */
[----:B0-----:R-:W-:-:S04]  /*0e80*/  IMAD.WIDE R22, R2, 0x4, R14 ;  /* 0x0000000402167825 */ /* 0x001fc800078e020e */
[----:B---3--:R-:W-:Y:S01]  /*0e90*/  FADD R4, R25, -R4 ;  /* 0x8000000419047221 */ /* 0x008fe20000000000 */
[----:B--2---:R-:W-:Y:S01]  /*0ea0*/  FADD R21, R24, -R9 ;  /* 0x8000000918157221 */ /* 0x004fe20000000000 */
[----:B------:R-:W-:-:S05]  /*0eb0*/  IMAD.WIDE R24, R11, 0x4, R14 ;  /* 0x000000040b187825 */ /* 0x000fca00078e020e */
[----:B------:R0:W2:Y:S02]  /*0ec0*/  LDG.E.EL R9, desc[UR6][R24.64] ;  /* 0x0000000618097981 */ /* 0x0000a4000c2e1900 */
[----:B0-----:R-:W-:-:S05]  /*0ed0*/  IMAD.WIDE R24, R11, 0x4, R12 ;  /* 0x000000040b187825 */ /* 0x001fca00078e020c */
[----:B------:R-:W2:Y:S01]  /*0ee0*/  LDG.E.EL R11, desc[UR6][R24.64] ;  /* 0x00000006180b7981 */ /* 0x000ea2000c2e1900 */
[----:B------:R-:W-:-:S03]  /*0ef0*/  FADD R4, |R4|, |R21| ;  /* 0x4000001504047221 */ /* 0x000fc60000000200 */
[----:B------:R0:W3:Y:S02]  /*0f00*/  LDG.E.EL R21, desc[UR6][R22.64] ;  /* 0x0000000616157981 */ /* 0x0000e4000c2e1900 */
[----:B0-----:R-:W-:-:S05]  /*0f10*/  IMAD.WIDE R22, R2, 0x4, R12 ;  /* 0x0000000402167825 */ /* 0x001fca00078e020c */
[----:B------:R4:W3:Y:S02]  /*0f20*/  LDG.E.EL R2, desc[UR6][R22.64] ;  /* 0x0000000616027981 */ /* 0x0008e4000c2e1900 */
[----:B----4-:R-:W-:Y:S01]  /*0f30*/  FADD R23, R27, -R6 ;  /* 0x800000061b177221 */ /* 0x010fe20000000000 */
[----:B------:R-:W-:-:S04]  /*0f40*/  LOP3.LUT R6, R7, 0x48, RZ, 0xfc, !PT ;  /* 0x0000004807067812 */ /* 0x000fc800078efcff */
[----:B------:R-:W-:Y:S01]  /*0f50*/  LEA.HI R27, R26, R6, RZ, 0x6 ;  /* 0x000000061a1b7211 */ /* 0x000fe200078f30ff */
[----:B------:R-:W-:-:S03]  /*0f60*/  IMAD R6, R8, 0x2000, R6 ;  /* 0x0000200008067824 */ /* 0x000fc600078e0206 */
[----:B------:R-:W-:Y:S01]  /*0f70*/  SHF.R.S32.HI R24, RZ, 0x6, R27 ;  /* 0x00000006ff187819 */ /* 0x000fe2000001141b */
[----:B------:R-:W-:Y:S01]  /*0f80*/  FADD R27, |R23|, R4 ;  /* 0x00000004171b7221 */ /* 0x000fe20000000200 */
[----:B------:R-:W-:Y:S02]  /*0f90*/  SHF.R.S32.HI R23, RZ, 0x1f, R6 ;  /* 0x0000001fff177819 */ /* 0x000fe40000011406 */
[----:B------:R-:W-:Y:S02]  /*0fa0*/  LEA.HI R4, R24, R24, RZ, 0x6 ;  /* 0x0000001818047211 */ /* 0x000fe400078f30ff */
[----:B------:R-:W-:Y:S02]  /*0fb0*/  LEA.HI R23, R23, R6, RZ, 0x12 ;  /* 0x0000000617177211 */ /* 0x000fe400078f90ff */
[----:B------:R-:W-:Y:S02]  /*0fc0*/  LOP3.LUT R25, R4, 0xfffc0, RZ, 0xc0, !PT ;  /* 0x000fffc004197812 */ /* 0x000fe400078ec0ff */
[----:B------:R-:W-:-:S02]  /*0fd0*/  LOP3.LUT R22, R23, 0xfffc0000, RZ, 0xc0, !PT ;  /* 0xfffc000017167812 */ /* 0x000fc400078ec0ff */
[----:B------:R-:W-:Y:S01]  /*0fe0*/  SHF.R.S32.HI R23, RZ, 0x1f, R6 ;  /* 0x0000001fff177819 */ /* 0x000fe20000011406 */
[----:B------:R-:W-:Y:S02]  /*0ff0*/  IMAD.IADD R25, R24, 0x1, -R25 ;  /* 0x0000000118197824 */ /* 0x000fe400078e0a19 */
[----:B------:R-:W-:Y:S01]  /*1000*/  IMAD.SHL.U32 R4, R3, 0x40, RZ ;  /* 0x0000004003047824 */ /* 0x000fe200078e00ff */
[----:B------:R-:W-:Y:S01]  /*1010*/  LEA.HI R6, R23, R6, RZ, 0xc ;  /* 0x0000000617067211 */ /* 0x000fe200078f60ff */
[----:B------:R-:W-:-:S03]  /*1020*/  IMAD.SHL.U32 R25, R25, 0x1000, RZ ;  /* 0x0000100019197824 */ /* 0x000fc600078e00ff */
[----:B------:R-:W-:Y:S02]  /*1030*/  SHF.R.S32.HI R23, RZ, 0xc, R6 ;  /* 0x0000000cff177819 */ /* 0x000fe40000011406 */
[----:B------:R-:W-:Y:S02]  /*1040*/  LOP3.LUT R25, R4, R25, RZ, 0xfc, !PT ;  /* 0x0000001904197212 */ /* 0x000fe400078efcff */
[----:B------:R-:W-:-:S03]  /*1050*/  LEA.HI R6, R23, R23, RZ, 0x6 ;  /* 0x0000001717067211 */ /* 0x000fc600078f30ff */
[----:B------:R-:W-:Y:S01]  /*1060*/  IMAD.IADD R22, R22, 0x1, R25 ;  /* 0x0000000116167824 */ /* 0x000fe200078e0219 */
[----:B------:R-:W-:Y:S01]  /*1070*/  LOP3.LUT R6, R6, 0xffffffc0, RZ, 0xc0, !PT ;  /* 0xffffffc006067812 */ /* 0x000fe200078ec0ff */
[----:B-----5:R-:W-:-:S03]  /*1080*/  FADD R10, R10, -R28 ;  /* 0x8000001c0a0a7221 */ /* 0x020fc60000000000 */
[----:B------:R-:W-:Y:S02]  /*1090*/  IADD3 R6, R22, R23, -R6 ;  /* 0x0000001716067210 */ /* 0x000fe40007ffe806 */
[----:B------:R-:W-:Y:S01]  /*10a0*/  LOP3.LUT R23, R7, 0x50, RZ, 0xfc, !PT ;  /* 0x0000005007177812 */ /* 0x000fe200078efcff */
[----:B------:R-:W-:-:S03]  /*10b0*/  FADD R22, |R10|, R27 ;  /* 0x0000001b0a167221 */ /* 0x000fc60000000200 */
[----:B------:R-:W-:-:S04]  /*10c0*/  LEA.HI R10, R26, R23, RZ, 0x6 ;  /* 0x000000171a0a7211 */ /* 0x000fc800078f30ff */
[----:B------:R-:W-:-:S04]  /*10d0*/  SHF.R.S32.HI R24, RZ, 0x6, R10 ;  /* 0x00000006ff187819 */ /* 0x000fc8000001140a */
[----:B------:R-:W-:-:S04]  /*10e0*/  LEA.HI R10, R24, R24, RZ, 0x6 ;  /* 0x00000018180a7211 */ /* 0x000fc800078f30ff */
[----:B------:R-:W-:Y:S01]  /*10f0*/  LOP3.LUT R25, R10, 0xfffc0, RZ, 0xc0, !PT ;  /* 0x000fffc00a197812 */ /* 0x000fe200078ec0ff */
[----:B------:R-:W-:-:S04]  /*1100*/  IMAD R10, R8, 0x2000, R23 ;  /* 0x00002000080a7824 */ /* 0x000fc800078e0217 */
[----:B------:R-:W-:-:S04]  /*1110*/  IMAD.IADD R25, R24, 0x1, -R25 ;  /* 0x0000000118197824 */ /* 0x000fc800078e0a19 */
[----:B------:R-:W-:Y:S01]  /*1120*/  IMAD.SHL.U32 R25, R25, 0x1000, RZ ;  /* 0x0000100019197824 */ /* 0x000fe200078e00ff */
[----:B------:R-:W-:-:S04]  /*1130*/  SHF.R.S32.HI R23, RZ, 0x1f, R10 ;  /* 0x0000001fff177819 */ /* 0x000fc8000001140a */
[----:B------:R-:W-:Y:S02]  /*1140*/  LOP3.LUT R24, R4, R25, RZ, 0xfc, !PT ;  /* 0x0000001904187212 */ /* 0x000fe400078efcff */
[----:B------:R-:W-:Y:S02]  /*1150*/  SHF.R.S32.HI R25, RZ, 0x1f, R10 ;  /* 0x0000001fff197819 */ /* 0x000fe4000001140a */
[-C--:B------:R-:W-:Y:S02]  /*1160*/  LEA.HI R23, R23, R10.reuse, RZ, 0x12 ;  /* 0x0000000a17177211 */ /* 0x080fe400078f90ff */
[----:B------:R-:W-:Y:S02]  /*1170*/  LEA.HI R10, R25, R10, RZ, 0xc ;  /* 0x0000000a190a7211 */ /* 0x000fe400078f60ff */
[----:B------:R-:W-:Y:S02]  /*1180*/  LOP3.LUT R23, R23, 0xfffc0000, RZ, 0xc0, !PT ;  /* 0xfffc000017177812 */ /* 0x000fe400078ec0ff */
[----:B------:R-:W-:-:S03]  /*1190*/  SHF.R.S32.HI R10, RZ, 0xc, R10 ;  /* 0x0000000cff0a7819 */ /* 0x000fc6000001140a */
[----:B------:R-:W-:Y:S01]  /*11a0*/  IMAD.IADD R23, R23, 0x1, R24 ;  /* 0x0000000117177824 */ /* 0x000fe200078e0218 */
[----:B------:R-:W-:Y:S02]  /*11b0*/  LEA.HI R24, R10, R10, RZ, 0x6 ;  /* 0x0000000a0a187211 */ /* 0x000fe400078f30ff */
[----:B------:R-:W-:Y:S02]  /*11c0*/  LOP3.LUT R25, R7, 0x58, RZ, 0xfc, !PT ;  /* 0x0000005807197812 */ /* 0x000fe400078efcff */
[----:B------:R-:W-:-:S04]  /*11d0*/  LOP3.LUT R24, R24, 0xffffffc0, RZ, 0xc0, !PT ;  /* 0xffffffc018187812 */ /* 0x000fc800078ec0ff */
[----:B------:R-:W-:Y:S02]  /*11e0*/  IADD3 R23, R23, R10, -R24 ;  /* 0x0000000a17177210 */ /* 0x000fe40007ffe818 */
[----:B------:R-:W-:Y:S01]  /*11f0*/  LEA.HI R10, R26, R25, RZ, 0x6 ;  /* 0x000000191a0a7211 */ /* 0x000fe200078f30ff */
[----:B------:R-:W-:-:S03]  /*1200*/  FADD R27, R16, -R19 ;  /* 0x80000013101b7221 */ /* 0x000fc60000000000 */
[----:B------:R-:W-:Y:S01]  /*1210*/  SHF.R.S32.HI R10, RZ, 0x6, R10 ;  /* 0x00000006ff0a7819 */ /* 0x000fe2000001140a */
[----:B------:R-:W-:-:S03]  /*1220*/  IMAD R25, R8, 0x2000, R25 ;  /* 0x0000200008197824 */ /* 0x000fc600078e0219 */
[----:B------:R-:W-:Y:S01]  /*1230*/  LEA.HI R16, R10, R10, RZ, 0x6 ;  /* 0x0000000a0a107211 */ /* 0x000fe200078f30ff */
[----:B------:R-:W-:Y:S01]  /*1240*/  FADD R22, |R27|, R22 ;  /* 0x000000161b167221 */ /* 0x000fe20000000200 */
[----:B------:R-:W-:Y:S02]  /*1250*/  FADD R27, R17, -R18 ;  /* 0x80000012111b7221 */ /* 0x000fe40000000000 */
[----:B------:R-:W-:Y:S02]  /*1260*/  LOP3.LUT R19, R16, 0xfffc0, RZ, 0xc0, !PT ;  /* 0x000fffc010137812 */ /* 0x000fe400078ec0ff */
[----:B------:R-:W-:-:S03]  /*1270*/  SHF.R.S32.HI R18, RZ, 0x1f, R25 ;  /* 0x0000001fff127819 */ /* 0x000fc60000011419 */
[----:B------:R-:W-:Y:S01]  /*1280*/  IMAD.IADD R10, R10, 0x1, -R19 ;  /* 0x000000010a0a7824 */ /* 0x000fe200078e0a13 */
[CC--:B------:R-:W-:Y:S02]  /*1290*/  LEA.HI R24, R18.reuse, R25.reuse, RZ, 0x12 ;  /* 0x0000001912187211 */ /* 0x0c0fe400078f90ff */
[----:B------:R-:W-:Y:S01]  /*12a0*/  LEA.HI R25, R18, R25, RZ, 0xc ;  /* 0x0000001912197211 */ /* 0x000fe200078f60ff */
[----:B------:R-:W-:Y:S01]  /*12b0*/  IMAD.SHL.U32 R10, R10, 0x1000, RZ ;  /* 0x000010000a0a7824 */ /* 0x000fe200078e00ff */
[----:B------:R-:W-:Y:S02]  /*12c0*/  LOP3.LUT R24, R24, 0xfffc0000, RZ, 0xc0, !PT ;  /* 0xfffc000018187812 */ /* 0x000fe400078ec0ff */
[----:B------:R-:W-:Y:S01]  /*12d0*/  SHF.R.S32.HI R25, RZ, 0xc, R25 ;  /* 0x0000000cff197819 */ /* 0x000fe20000011419 */
[----:B------:R-:W-:Y:S01]  /*12e0*/  FADD R29, R20, -R29 ;  /* 0x8000001d141d7221 */ /* 0x000fe20000000000 */
[----:B------:R-:W-:Y:S02]  /*12f0*/  LOP3.LUT R10, R4, R10, RZ, 0xfc, !PT ;  /* 0x0000000a040a7212 */ /* 0x000fe400078efcff */
[----:B------:R-:W-:Y:S01]  /*1300*/  LEA.HI R20, R25, R25, RZ, 0x6 ;  /* 0x0000001919147211 */ /* 0x000fe200078f30ff */
[----:B------:R-:W-:-:S02]  /*1310*/  FADD R22, |R27|, R22 ;  /* 0x000000161b167221 */ /* 0x000fc40000000200 */
[----:B------:R-:W-:Y:S01]  /*1320*/  IMAD.IADD R10, R24, 0x1, R10 ;  /* 0x00000001180a7824 */ /* 0x000fe200078e020a */
[----:B------:R-:W-:Y:S02]  /*1330*/  LOP3.LUT R20, R20, 0xffffffc0, RZ, 0xc0, !PT ;  /* 0xffffffc014147812 */ /* 0x000fe400078ec0ff */
[----:B------:R-:W-:Y:S02]  /*1340*/  LOP3.LUT R27, R7, 0x60, RZ, 0xfc, !PT ;  /* 0x00000060071b7812 */ /* 0x000fe400078efcff */
[----:B------:R-:W-:Y:S02]  /*1350*/  IADD3 R25, R10, R25, -R20 ;  /* 0x000000190a197210 */ /* 0x000fe40007ffe814 */
[----:B------:R-:W-:-:S04]  /*1360*/  LEA.HI R10, R26, R27, RZ, 0x6 ;  /* 0x0000001b1a0a7211 */ /* 0x000fc800078f30ff */
[----:B------:R-:W-:Y:S01]  /*1370*/  SHF.R.S32.HI R10, RZ, 0x6, R10 ;  /* 0x00000006ff0a7819 */ /* 0x000fe2000001140a */
[----:B------:R-:W-:-:S03]  /*1380*/  IMAD R27, R8, 0x2000, R27 ;  /* 0x00002000081b7824 */ /* 0x000fc600078e021b */
[----:B------:R-:W-:-:S04]  /*1390*/  LEA.HI R20, R10, R10, RZ, 0x6 ;  /* 0x0000000a0a147211 */ /* 0x000fc800078f30ff */
[----:B------:R-:W-:Y:S02]  /*13a0*/  LOP3.LUT R20, R20, 0xfffc0, RZ, 0xc0, !PT ;  /* 0x000fffc014147812 */ /* 0x000fe400078ec0ff */
[----:B------:R-:W-:-:S03]  /*13b0*/  SHF.R.S32.HI R24, RZ, 0x1f, R27 ;  /* 0x0000001fff187819 */ /* 0x000fc6000001141b */
[----:B------:R-:W-:Y:S01]  /*13c0*/  IMAD.IADD R10, R10, 0x1, -R20 ;  /* 0x000000010a0a7824 */ /* 0x000fe200078e0a14 */
[CC--:B------:R-:W-:Y:S02]  /*13d0*/  LEA.HI R28, R24.reuse, R27.reuse, RZ, 0x12 ;  /* 0x0000001b181c7211 */ /* 0x0c0fe400078f90ff */
[----:B------:R-:W-:Y:S01]  /*13e0*/  LEA.HI R24, R24, R27, RZ, 0xc ;  /* 0x0000001b18187211 */ /* 0x000fe200078f60ff */
[----:B------:R-:W-:Y:S02]  /*13f0*/  IMAD.SHL.U32 R27, R10, 0x1000, RZ ;  /* 0x000010000a1b7824 */ /* 0x000fe400078e00ff */
[----:B------:R-:W-:Y:S01]  /*1400*/  VIADD R19, R6, 0x200 ;  /* 0x0000020006137836 */ /* 0x000fe20000000000 */
[----:B------:R-:W-:Y:S02]  /*1410*/  SHF.R.S32.HI R24, RZ, 0xc, R24 ;  /* 0x0000000cff187819 */ /* 0x000fe40000011418 */
[----:B------:R-:W-:Y:S01]  /*1420*/  LOP3.LUT R28, R28, 0xfffc0000, RZ, 0xc0, !PT ;  /* 0xfffc00001c1c7812 */ /* 0x000fe200078ec0ff */
[----:B------:R-:W-:Y:S01]  /*1430*/  IMAD.WIDE R16, R19, 0x4, R14 ;  /* 0x0000000413107825 */ /* 0x000fe200078e020e */
[----:B------:R-:W-:-:S02]  /*1440*/  LOP3.LUT R27, R4, R27, RZ, 0xfc, !PT ;  /* 0x0000001b041b7212 */ /* 0x000fc400078efcff */
[-C--:B------:R-:W-:Y:S01]  /*1450*/  LEA.HI R10, R24, R24.reuse, RZ, 0x6 ;  /* 0x00000018180a7211 */ /* 0x080fe200078f30ff */
[----:B------:R-:W-:Y:S01]  /*1460*/  VIADD R23, R23, 0x400 ;  /* 0x0000040017177836 */ /* 0x000fe20000000000 */
[----:B------:R0:W4:Y:S01]  /*1470*/  LDG.E.EL R6, desc[UR6][R16.64] ;  /* 0x0000000610067981 */ /* 0x000122000c2e1900 */
[----:B------:R-:W-:Y:S02]  /*1480*/  IMAD.IADD R28, R28, 0x1, R27 ;  /* 0x000000011c1c7824 */ /* 0x000fe400078e021b */
[----:B------:R-:W-:Y:S01]  /*1490*/  FADD R22, |R29|, R22 ;  /* 0x000000161d167221 */ /* 0x000fe20000000200 */
[----:B------:R-:W-:Y:S02]  /*14a0*/  LOP3.LUT R27, R10, 0xffffffc0, RZ, 0xc0, !PT ;  /* 0xffffffc00a1b7812 */ /* 0x000fe400078ec0ff */
[----:B------:R-:W-:Y:S01]  /*14b0*/  LOP3.LUT R29, R7, 0x68, RZ, 0xfc, !PT ;  /* 0x00000068071d7812 */ /* 0x000fe200078efcff */
[----:B------:R-:W-:Y:S01]  /*14c0*/  VIADD R25, R25, 0x600 ;  /* 0x0000060019197836 */ /* 0x000fe20000000000 */
[----:B------:R-:W-:Y:S01]  /*14d0*/  IADD3 R27, R28, R24, -R27 ;  /* 0x000000181c1b7210 */ /* 0x000fe20007ffe81b */
[----:B0-----:R-:W-:Y:S01]  /*14e0*/  IMAD.WIDE R16, R23, 0x4, R14 ;  /* 0x0000000417107825 */ /* 0x001fe200078e020e */
[----:B------:R-:W-:-:S04]  /*14f0*/  LEA.HI R24, R26, R29, RZ, 0x6 ;  /* 0x0000001d1a187211 */ /* 0x000fc800078f30ff */
[----:B------:R0:W5:Y:S01]  /*1500*/  LDG.E.EL R18, desc[UR6][R16.64] ;  /* 0x0000000610127981 */ /* 0x000162000c2e1900 */
[----:B------:R-:W-:Y:S01]  /*1510*/  VIADD R27, R27, 0x800 ;  /* 0x000008001b1b7836 */ /* 0x000fe20000000000 */
[----:B------:R-:W-:Y:S01]  /*1520*/  SHF.R.S32.HI R24, RZ, 0x6, R24 ;  /* 0x00000006ff187819 */ /* 0x000fe20000011418 */
[----:B0-----:R-:W-:-:S05]  /*1530*/  IMAD.WIDE R16, R25, 0x4, R14 ;  /* 0x0000000419107825 */ /* 0x001fca00078e020e */
[----:B------:R0:W4:Y:S02]  /*1540*/  LDG.E.EL R20, desc[UR6][R16.64] ;  /* 0x0000000610147981 */ /* 0x000124000c2e1900 */
[----:B0-----:R-:W-:Y:S01]  /*1550*/  LEA.HI R16, R24, R24, RZ, 0x6 ;  /* 0x0000001818107211 */ /* 0x001fe200078f30ff */
[----:B--2---:R-:W-:Y:S01]  /*1560*/  FADD R9, R9, -R11 ;  /* 0x8000000b09097221 */ /* 0x004fe20000000000 */
[----:B------:R-:W-:-:S04]  /*1570*/  IMAD.WIDE R10, R27, 0x4, R14 ;  /* 0x000000041b0a7825 */ /* 0x000fc800078e020e */
[----:B------:R-:W-:Y:S01]  /*1580*/  FADD R9, |R9|, R22 ;  /* 0x0000001609097221 */ /* 0x000fe20000000200 */
[----:B------:R-:W-:Y:S01]  /*1590*/  LOP3.LUT R22, R16, 0xfffc0, RZ, 0xc0, !PT ;  /* 0x000fffc010167812 */ /* 0x000fe200078ec0ff */
[----:B------:R-:W-:Y:S01]  /*15a0*/  IMAD.WIDE R16, R19, 0x4, R12 ;  /* 0x0000000413107825 */ /* 0x000fe200078e020c */
[----:B------:R0:W2:Y:S03]  /*15b0*/  LDG.E.EL R10, desc[UR6][R10.64] ;  /* 0x000000060a0a7981 */ /* 0x0000a6000c2e1900 */
[----:B------:R-:W-:Y:S02]  /*15c0*/  IMAD.IADD R19, R24, 0x1, -R22 ;  /* 0x0000000118137824 */ /* 0x000fe400078e0a16 */
[----:B------:R-:W-:Y:S01]  /*15d0*/  IMAD.WIDE R24, R25, 0x4, R12 ;  /* 0x0000000419187825 */ /* 0x000fe200078e020c */
[----:B------:R1:W4:Y:S03]  /*15e0*/  LDG.E.EL R17, desc[UR6][R16.64] ;  /* 0x0000000610117981 */ /* 0x000326000c2e1900 */
[----:B0-----:R-:W-:Y:S01]  /*15f0*/  IMAD R11, R8, 0x2000, R29 ;  /* 0x00002000080b7824 */ /* 0x001fe200078e021d */
[----:B------:R0:W2:Y:S01]  /*1600*/  LDG.E.EL R28, desc[UR6][R24.64] ;  /* 0x00000006181c7981 */ /* 0x0000a2000c2e1900 */
[----:B------:R-:W-:-:S03]  /*1610*/  IMAD.WIDE R22, R23, 0x4, R12 ;  /* 0x0000000417167825 */ /* 0x000fc600078e020c */
[----:B-1----:R-:W-:Y:S02]  /*1620*/  SHF.R.S32.HI R16, RZ, 0x1f, R11 ;  /* 0x0000001fff107819 */ /* 0x002fe4000001140b */
[----:B------:R1:W5:Y:S01]  /*1630*/  LDG.E.EL R29, desc[UR6][R22.64] ;  /* 0x00000006161d7981 */ /* 0x000362000c2e1900 */
[----:B------:R-:W-:Y:S01]  /*1640*/  IMAD.SHL.U32 R19, R19, 0x1000, RZ ;  /* 0x0000100013137824 */ /* 0x000fe200078e00ff */
[----:B0-----:R-:W-:-:S04]  /*1650*/  LEA.HI R25, R16, R11, RZ, 0xc ;  /* 0x0000000b10197211 */ /* 0x001fc800078f60ff */
[----:B------:R-:W-:Y:S02]  /*1660*/  SHF.R.S32.HI R25, RZ, 0xc, R25 ;  /* 0x0000000cff197819 */ /* 0x000fe40000011419 */
[----:B-1----:R-:W-:Y:S02]  /*1670*/  LEA.HI R22, R16, R11, RZ, 0x12 ;  /* 0x0000000b10167211 */ /* 0x002fe400078f90ff */
[----:B------:R-:W-:Y:S02]  /*1680*/  LOP3.LUT R16, R4, R19, RZ, 0xfc, !PT ;  /* 0x0000001304107212 */ /* 0x000fe400078efcff */
[----:B------:R-:W-:Y:S02]  /*1690*/  LOP3.LUT R11, R22, 0xfffc0000, RZ, 0xc0, !PT ;  /* 0xfffc0000160b7812 */ /* 0x000fe400078ec0ff */
[----:B------:R-:W-:Y:S01]  /*16a0*/  LEA.HI R19, R25, R25, RZ, 0x6 ;  /* 0x0000001919137211 */ /* 0x000fe200078f30ff */
[----:B---3--:R-:W-:Y:S02]  /*16b0*/  FADD R2, R21, -R2 ;  /* 0x8000000215027221 */ /* 0x008fe40000000000 */
[----:B------:R-:W-:Y:S01]  /*16c0*/  IMAD.IADD R16, R11, 0x1, R16 ;  /* 0x000000010b107824 */ /* 0x000fe200078e0210 */
[----:B------:R-:W-:-:S02]  /*16d0*/  LOP3.LUT R21, R19, 0xffffffc0, RZ, 0xc0, !PT ;  /* 0xffffffc013157812 */ /* 0x000fc400078ec0ff */
[----:B------:R-:W-:Y:S02]  /*16e0*/  LOP3.LUT R19, R7, 0x70, RZ, 0xfc, !PT ;  /* 0x0000007007137812 */ /* 0x000fe400078efcff */
[----:B------:R-:W-:Y:S02]  /*16f0*/  IADD3 R25, R16, R25, -R21 ;  /* 0x0000001910197210 */ /* 0x000fe40007ffe815 */
[----:B------:R-:W-:-:S04]  /*1700*/  LEA.HI R21, R26, R19, RZ, 0x6 ;  /* 0x000000131a157211 */ /* 0x000fc800078f30ff */
[----:B------:R-:W-:Y:S01]  /*1710*/  SHF.R.S32.HI R21, RZ, 0x6, R21 ;  /* 0x00000006ff157819 */ /* 0x000fe20000011415 */
[----:B------:R-:W-:-:S03]  /*1720*/  IMAD.WIDE R22, R27, 0x4, R12 ;  /* 0x000000041b167825 */ /* 0x000fc600078e020c */
[----:B------:R-:W-:Y:S01]  /*1730*/  LEA.HI R24, R21, R21, RZ, 0x6 ;  /* 0x0000001515187211 */ /* 0x000fe200078f30ff */
[----:B------:R-:W-:Y:S01]  /*1740*/  VIADD R25, R25, 0xa00 ;  /* 0x00000a0019197836 */ /* 0x000fe20000000000 */
[----:B------:R0:W3:Y:S01]  /*1750*/  LDG.E.EL R11, desc[UR6][R22.64] ;  /* 0x00000006160b7981 */ /* 0x0000e2000c2e1900 */
[----:B------:R-:W-:Y:S01]  /*1760*/  IMAD R16, R8, 0x2000, R19 ;  /* 0x0000200008107824 */ /* 0x000fe200078e0213 */
[----:B------:R-:W-:Y:S02]  /*1770*/  LOP3.LUT R24, R24, 0xfffc0, RZ, 0xc0, !PT ;  /* 0x000fffc018187812 */ /* 0x000fe400078ec0ff */
[----:B------:R-:W-:Y:S02]  /*1780*/  LOP3.LUT R7, R7, 0x78, RZ, 0xfc, !PT ;  /* 0x0000007807077812 */ /* 0x000fe400078efcff */
[----:B------:R-:W-:Y:S01]  /*1790*/  SHF.R.S32.HI R27, RZ, 0x1f, R16 ;  /* 0x0000001fff1b7819 */ /* 0x000fe20000011410 */
[----:B------:R-:W-:Y:S02]  /*17a0*/  IMAD.IADD R21, R21, 0x1, -R24 ;  /* 0x0000000115157824 */ /* 0x000fe400078e0a18 */
[----:B0-----:R-:W-:Y:S01]  /*17b0*/  IMAD.WIDE R22, R25, 0x4, R14 ;  /* 0x0000000419167825 */ /* 0x001fe200078e020e */
[----:B------:R-:W-:-:S03]  /*17c0*/  LEA.HI R26, R26, R7, RZ, 0x6 ;  /* 0x000000071a1a7211 */ /* 0x000fc600078f30ff */
[----:B------:R-:W-:Y:S02]  /*17d0*/  IMAD R19, R8, 0x2000, R7 ;  /* 0x0000200008137824 */ /* 0x000fe400078e0207 */
[----:B------:R0:W3:Y:S01]  /*17e0*/  LDG.E.EL R7, desc[UR6][R22.64] ;  /* 0x0000000616077981 */ /* 0x0000e2000c2e1900 */
[----:B------:R-:W-:-:S05]  /*17f0*/  IMAD.SHL.U32 R21, R21, 0x1000, RZ ;  /* 0x0000100015157824 */ /* 0x000fca00078e00ff */
[----:B------:R-:W-:Y:S02]  /*1800*/  LOP3.LUT R21, R4, R21, RZ, 0xfc, !PT ;  /* 0x0000001504157212 */ /* 0x000fe400078efcff */
[CC--:B0-----:R-:W-:Y:S02]  /*1810*/  LEA.HI R22, R27.reuse, R16.reuse, RZ, 0x12 ;  /* 0x000000101b167211 */ /* 0x0c1fe400078f90ff */
[----:B------:R-:W-:Y:S02]  /*1820*/  LEA.HI R27, R27, R16, RZ, 0xc ;  /* 0x000000101b1b7211 */ /* 0x000fe400078f60ff */
[----:B------:R-:W-:Y:S02]  /*1830*/  LOP3.LUT R16, R22, 0xfffc0000, RZ, 0xc0, !PT ;  /* 0xfffc000016107812 */ /* 0x000fe400078ec0ff */
[----:B------:R-:W-:-:S03]  /*1840*/  SHF.R.S32.HI R27, RZ, 0xc, R27 ;  /* 0x0000000cff1b7819 */ /* 0x000fc6000001141b */
[----:B------:R-:W-:Y:S01]  /*1850*/  IMAD.IADD R21, R16, 0x1, R21 ;  /* 0x0000000110157824 */ /* 0x000fe200078e0215 */
[----:B------:R-:W-:Y:S02]  /*1860*/  LEA.HI R16, R27, R27, RZ, 0x6 ;  /* 0x0000001b1b107211 */ /* 0x000fe400078f30ff */
[----:B------:R-:W-:Y:S02]  /*1870*/  SHF.R.S32.HI R26, RZ, 0x6, R26 ;  /* 0x00000006ff1a7819 */ /* 0x000fe4000001141a */
[----:B------:R-:W-:-:S04]  /*1880*/  LOP3.LUT R16, R16, 0xffffffc0, RZ, 0xc0, !PT ;  /* 0xffffffc010107812 */ /* 0x000fc800078ec0ff */
[----:B------:R-:W-:Y:S02]  /*1890*/  IADD3 R16, R21, R27, -R16 ;  /* 0x0000001b15107210 */ /* 0x000fe40007ffe810 */
[----:B------:R-:W-:-:S04]  /*18a0*/  LEA.HI R21, R26, R26, RZ, 0x6 ;  /* 0x0000001a1a157211 */ /* 0x000fc800078f30ff */
[----:B------:R-:W-:Y:S02]  /*18b0*/  LOP3.LUT R21, R21, 0xfffc0, RZ, 0xc0, !PT ;  /* 0x000fffc015157812 */ /* 0x000fe400078ec0ff */
[----:B------:R-:W-:-:S03]  /*18c0*/  SHF.R.S32.HI R22, RZ, 0x1f, R19 ;  /* 0x0000001fff167819 */ /* 0x000fc60000011413 */
[----:B------:R-:W-:Y:S01]  /*18d0*/  IMAD.IADD R21, R26, 0x1, -R21 ;  /* 0x000000011a157824 */ /* 0x000fe200078e0a15 */
[CC--:B------:R-:W-:Y:S02]  /*18e0*/  LEA.HI R23, R22.reuse, R19.reuse, RZ, 0xc ;  /* 0x0000001316177211 */ /* 0x0c0fe400078f60ff */
[----:B------:R-:W-:Y:S01]  /*18f0*/  LEA.HI R22, R22, R19, RZ, 0x12 ;  /* 0x0000001316167211 */ /* 0x000fe200078f90ff */
[----:B------:R-:W-:Y:S01]  /*1900*/  IMAD.SHL.U32 R21, R21, 0x1000, RZ ;  /* 0x0000100015157824 */ /* 0x000fe200078e00ff */
[----:B------:R-:W-:Y:S02]  /*1910*/  SHF.R.S32.HI R19, RZ, 0xc, R23 ;  /* 0x0000000cff137819 */ /* 0x000fe40000011417 */
[----:B------:R-:W-:Y:S02]  /*1920*/  LOP3.LUT R22, R22, 0xfffc0000, RZ, 0xc0, !PT ;  /* 0xfffc000016167812 */ /* 0x000fe400078ec0ff */
[----:B------:R-:W-:Y:S02]  /*1930*/  LOP3.LUT R21, R4, R21, RZ, 0xfc, !PT ;  /* 0x0000001504157212 */ /* 0x000fe400078efcff */
[----:B------:R-:W-:-:S03]  /*1940*/  LEA.HI R4, R19, R19, RZ, 0x6 ;  /* 0x0000001313047211 */ /* 0x000fc600078f30ff */
[----:B------:R-:W-:Y:S01]  /*1950*/  IMAD.IADD R21, R22, 0x1, R21 ;  /* 0x0000000116157824 */ /* 0x000fe200078e0215 */
[----:B------:R-:W-:Y:S01]  /*1960*/  LOP3.LUT R4, R4, 0xffffffc0, RZ, 0xc0, !PT ;  /* 0xffffffc004047812 */ /* 0x000fe200078ec0ff */
[----:B------:R-:W-:-:S03]  /*1970*/  IMAD.WIDE R24, R25, 0x4, R12 ;  /* 0x0000000419187825 */ /* 0x000fc600078e020c */
[----:B------:R-:W-:Y:S01]  /*1980*/  IADD3 R4, R21, R19, -R4 ;  /* 0x0000001315047210 */ /* 0x000fe20007ffe804 */
[----:B------:R-:W-:Y:S01]  /*1990*/  VIADD R23, R16, 0xc00 ;  /* 0x00000c0010177836 */ /* 0x000fe20000000000 */
[----:B------:R0:W3:Y:S03]  /*19a0*/  LDG.E.EL R8, desc[UR6][R24.64] ;  /* 0x0000000618087981 */ /* 0x0000e6000c2e1900 */
[----:B------:R-:W-:Y:S02]  /*19b0*/  VIADD R19, R4, 0xe00 ;  /* 0x00000e0004137836 */ /* 0x000fe40000000000 */
[----:B0-----:R-:W-:-:S04]  /*19c0*/  IMAD.WIDE R24, R23, 0x4, R14 ;  /* 0x0000000417187825 */ /* 0x001fc800078e020e */
[----:B------:R-:W-:Y:S02]  /*19d0*/  IMAD.WIDE R22, R23, 0x4, R12 ;  /* 0x0000000417167825 */ /* 0x000fe400078e020c */
[----:B------:R-:W3:Y:S02]  /*19e0*/  LDG.E.EL R24, desc[UR6][R24.64] ;  /* 0x0000000618187981 */ /* 0x000ee4000c2e1900 */
[C---:B------:R-:W-:Y:S02]  /*19f0*/  IMAD.WIDE R14, R19.reuse, 0x4, R14 ;  /* 0x00000004130e7825 */ /* 0x040fe400078e020e */
[----:B------:R-:W3:Y:S02]  /*1a00*/  LDG.E.EL R23, desc[UR6][R22.64] ;  /* 0x0000000616177981 */ /* 0x000ee4000c2e1900 */
[----:B------:R-:W-:Y:S02]  /*1a10*/  IMAD.WIDE R12, R19, 0x4, R12 ;  /* 0x00000004130c7825 */ /* 0x000fe400078e020c */
[----:B------:R-:W3:Y:S04]  /*1a20*/  LDG.E.EL R14, desc[UR6][R14.64] ;  /* 0x000000060e0e7981 */ /* 0x000ee8000c2e1900 */
[----:B------:R-:W3:Y:S01]  /*1a30*/  LDG.E.EL R13, desc[UR6][R12.64] ;  /* 0x000000060c0d7981 */ /* 0x000ee2000c2e1900 */
[----:B------:R-:W-:-:S02]  /*1a40*/  FADD R9, |R2|, R9 ;  /* 0x0000000902097221 */ /* 0x000fc40000000200 */
[----:B------:R-:W0:Y:S01]  /*1a50*/  S2R R2, SR_TID.X ;  /* 0x0000000000027919 */ /* 0x000e220000002100 */
[----:B------:R-:W1:Y:S01]  /*1a60*/  S2UR UR5, SR_CgaCtaId ;  /* 0x00000000000579c3 */ /* 0x000e620000008800 */
[----:B------:R-:W-:Y:S01]  /*1a70*/  UMOV UR4, 0x400 ;  /* 0x0000040000047882 */ /* 0x000fe20000000000 */
[----:B------:R-:W-:Y:S01]  /*1a80*/  IMAD.SHL.U32 R4, R3, 0x4, RZ ;  /* 0x0000000403047824 */ /* 0x000fe200078e00ff */
[----:B-1----:R-:W-:Y:S01]  /*1a90*/  UPRMT UR4, UR5, 0x654, UR4 ;  /* 0x0000065405047896 */ /* 0x002fe20008000004 */
[----:B0-----:R-:W-:Y:S01]  /*1aa0*/  ISETP.GE.AND P0, PT, R2, 0x100, PT ;  /* 0x000001000200780c */ /* 0x001fe20003f06270 */
[----:B----4-:R-:W-:-:S04]  /*1ab0*/  FADD R6, R6, -R17 ;  /* 0x8000001106067221 */ /* 0x010fc80000000000 */
[----:B------:R-:W-:Y:S01]  /*1ac0*/  FADD R9, |R6|, R9 ;  /* 0x0000000906097221 */ /* 0x000fe20000000200 */
[----:B--2---:R-:W-:Y:S01]  /*1ad0*/  FADD R20, R20, -R28 ;  /* 0x8000001c14147221 */ /* 0x004fe20000000000 */
[----:B-----5:R-:W-:-:S04]  /*1ae0*/  FADD R18, R18, -R29 ;  /* 0x8000001d12127221 */ /* 0x020fc80000000000 */
[----:B------:R-:W-:-:S04]  /*1af0*/  FADD R9, |R18|, R9 ;  /* 0x0000000912097221 */ /* 0x000fc80000000200 */
[----:B------:R-:W-:Y:S01]  /*1b00*/  FADD R9, |R20|, R9 ;  /* 0x0000000914097221 */ /* 0x000fe20000000200 */
[----:B---3--:R-:W-:-:S04]  /*1b10*/  FADD R10, R10, -R11 ;  /* 0x8000000b0a0a7221 */ /* 0x008fc80000000000 */
[----:B------:R-:W-:Y:S01]  /*1b20*/  FADD R10, |R10|, R9 ;  /* 0x000000090a0a7221 */ /* 0x000fe20000000200 */
[----:B------:R-:W-:-:S04]  /*1b30*/  FADD R7, R7, -R8 ;  /* 0x8000000807077221 */ /* 0x000fc80000000000 */
[----:B------:R-:W-:Y:S01]  /*1b40*/  FADD R10, |R7|, R10 ;  /* 0x0000000a070a7221 */ /* 0x000fe20000000200 */
[----:B------:R-:W-:-:S05]  /*1b50*/  LOP3.LUT R7, R2, 0x1f, RZ, 0xc0, !PT ;  /* 0x0000001f02077812 */ /* 0x000fca00078ec0ff */
[----:B------:R-:W-:Y:S02]  /*1b60*/  IMAD.SHL.U32 R7, R7, 0x20, RZ ;  /* 0x0000002007077824 */ /* 0x000fe400078e00ff */
[----:B------:R-:W-:-:S04]  /*1b70*/  FADD R23, R24, -R23 ;  /* 0x8000001718177221 */ /* 0x000fc80000000000 */
[----:B------:R-:W-:Y:S01]  /*1b80*/  FADD R10, |R23|, R10 ;  /* 0x0000000a170a7221 */ /* 0x000fe20000000200 */
[----:B------:R-:W-:Y:S01]  /*1b90*/  FADD R13, R14, -R13 ;  /* 0x8000000d0e0d7221 */ /* 0x000fe20000000000 */
[----:B------:R-:W-:-:S03]  /*1ba0*/  LOP3.LUT R9, R7, R4, RZ, 0xfc, !PT ;  /* 0x0000000407097212 */ /* 0x000fc600078efcff */
[----:B------:R-:W-:-:S05]  /*1bb0*/  FADD R10, |R13|, R10 ;  /* 0x0000000a0d0a7221 */ /* 0x000fca0000000200 */
[----:B------:R-:W-:Y:S01]  /*1bc0*/  STS [R9+UR4], R10 ;  /* 0x0000000a09007988 */ /* 0x000fe20008000804 */
[----:B------:R-:W-:Y:S01]  /*1bd0*/  LEA R4, R2, UR4, 0x2 ;  /* 0x0000000402047c11 */ /* 0x000fe2000f8e10ff */
[----:B------:R-:W-:Y:S06]  /*1be0*/  BAR.SYNC.DEFER_BLOCKING 0x0 ;  /* 0x0000000000007b1d */ /* 0x000fec0000010000 */
[----:B------:R-:W0:Y:S04]  /*1bf0*/  @!P0 LDS R5, [R4] ;  /* 0x0000000004058984 */ /* 0x000e280000000800 */
[----:B0-----:R-:W0:Y:S02]  /*1c00*/  SHFL.BFLY PT, R6, R5, 0x4, 0x1f ;  /* 0x0c801f0005067f89 */ /* 0x001e2400000e0000 */
[----:B0-----:R-:W-:-:S05]  /*1c10*/  FADD R6, R5, R6 ;  /* 0x0000000605067221 */ /* 0x001fca0000000000 */
[----:B------:R-:W0:Y:S01]  /*1c20*/  SHFL.BFLY PT, R11, R6, 0x2, 0x1f ;  /* 0x0c401f00060b7f89 */ /* 0x000e2200000e0000 */
[----:B------:R-:W-:Y:S01]  /*1c30*/  LOP3.LUT P0, RZ, R2, 0x7, RZ, 0xc0, !PT ;  /* 0x0000000702ff7812 */ /* 0x000fe2000780c0ff */
[----:B0-----:R-:W-:-:S05]  /*1c40*/  FADD R11, R6, R11 ;  /* 0x0000000b060b7221 */ /* 0x001fca0000000000 */
[----:B------:R-:W0:Y:S01]  /*1c50*/  SHFL.BFLY PT, R8, R11, 0x1, 0x1f ;  /* 0x0c201f000b087f89 */ /* 0x000e2200000e0000 */
[----:B------:R-:W-:Y:S02]  /*1c60*/  ISETP.LT.AND P0, PT, R2, 0x100, !P0 ;  /* 0x000001000200780c */ /* 0x000fe40004701270 */
[----:B------:R-:W-:Y:S01]  /*1c70*/  ISETP.NE.AND P1, PT, R3, RZ, PT ;  /* 0x000000ff0300720c */ /* 0x000fe20003f25270 */
[----:B0-----:R-:W-:-:S10]  /*1c80*/  FADD R3, R11, R8 ;  /* 0x000000080b037221 */ /* 0x001fd40000000000 */
[----:B------:R0:W-:Y:S01]  /*1c90*/  @P0 STS [R4], R3 ;  /* 0x0000000304000388 */ /* 0x0001e20000000800 */
[----:B------:R-:W-:Y:S06]  /*1ca0*/  BAR.SYNC.DEFER_BLOCKING 0x0 ;  /* 0x0000000000007b1d */ /* 0x000fec0000010000 */
[----:B0-----:R-:W-:Y:S05]  /*1cb0*/  @P1 EXIT ;  /* 0x000000000000194d */ /* 0x001fea0003800000 */
[----:B------:R-:W0:Y:S01]  /*1cc0*/  LDS R7, [R7+UR4] ;  /* 0x0000000407077984 */ /* 0x000e220008000800 */
[----:B------:R-:W1:Y:S02]  /*1cd0*/  LDC.64 R2, c[0x0][0x220] ;  /* 0x00008800ff027b82 */ /* 0x000e640000000a00 */
[----:B-1----:R-:W-:-:S05]  /*1ce0*/  IMAD.WIDE R2, R0, 0x4, R2 ;  /* 0x0000000400027825 */ /* 0x002fca00078e0202 */
[----:B0-----:R-:W-:Y:S01]  /*1cf0*/  STG.E desc[UR6][R2.64], R7 ;  /* 0x0000000702007986 */ /* 0x001fe2000c101906 */
[----:B------:R-:W-:Y:S05]  /*1d00*/  EXIT ;  /* 0x000000000000794d */ /* 0x000fea0003800000 */
.L_x_0:
[----:B------:R-:W-:-:S00]  /*1d10*/  BRA `(.L_x_0) ;  /* 0xfffffffc00fc7947 */ /* 0x000fc0000383ffff */
[----:B------:R-:W-:-:S00]  /*1d20*/  NOP ;  /* 0x0000000000007918 */ /* 0x000fc00000000000 */
        /* <DEDUP_REMOVED lines=13> */
.L_x_1:


//--------------------- .nv.shared.triton_per_fused_abs_mean_sub_7 --------------------------
	.section	.nv.shared.triton_per_fused_abs_mean_sub_7,"aw",@nobits
	.sectionflags	@""
	.align	16
	.zero		1024


//--------------------- .nv.constant0.triton_per_fused_abs_mean_sub_7 --------------------------
	.section	.nv.constant0.triton_per_fused_abs_mean_sub_7,"a",@progbits
	.sectionflags	@""
	.align	4
.nv.constant0.triton_per_fused_abs_mean_sub_7:
	.zero		560
